//
// Generated by NVIDIA NVVM Compiler
//
// Compiler Build ID: CL-36424714
// Cuda compilation tools, release 13.0, V13.0.88
// Based on NVVM 20.0.0
//

.version 9.0
.target sm_100
.address_size 64

	// .globl	_Z6init_fPdid
.func  (.param .align 16 .b8 func_retval0[16]) __internal_trig_reduction_slowpathd
(
	.param .b64 __internal_trig_reduction_slowpathd_param_0
)
;
.global .align 8 .b8 __cudart_i2opi_d[144] = {8, 93, 141, 31, 177, 95, 251, 107, 234, 146, 82, 138, 247, 57, 7, 61, 123, 241, 229, 235, 199, 186, 39, 117, 45, 234, 95, 158, 102, 63, 70, 79, 183, 9, 203, 39, 207, 126, 54, 109, 31, 109, 10, 90, 139, 17, 47, 239, 15, 152, 5, 222, 255, 151, 248, 31, 59, 40, 249, 189, 139, 95, 132, 156, 244, 57, 83, 131, 57, 214, 145, 57, 65, 126, 95, 180, 38, 112, 156, 233, 132, 68, 187, 46, 245, 53, 130, 232, 62, 167, 41, 177, 28, 235, 29, 254, 28, 146, 209, 9, 234, 46, 73, 6, 224, 210, 77, 66, 58, 110, 36, 183, 97, 197, 187, 222, 171, 99, 81, 254, 65, 144, 67, 60, 153, 149, 98, 219, 192, 221, 52, 245, 209, 87, 39, 252, 41, 21, 68, 78, 110, 131, 249, 162};
.global .align 16 .b8 __cudart_sin_cos_coeffs[128] = {70, 210, 176, 44, 241, 229, 90, 190, 146, 227, 172, 105, 227, 29, 199, 62, 161, 98, 219, 25, 160, 1, 42, 191, 24, 8, 17, 17, 17, 17, 129, 63, 84, 85, 85, 85, 85, 85, 197, 191, 0, 0, 0, 0, 0, 0, 0, 0, 0, 0, 0, 0, 0, 0, 0, 0, 100, 129, 253, 32, 131, 255, 168, 189, 40, 133, 239, 193, 167, 238, 33, 62, 217, 230, 6, 142, 79, 126, 146, 190, 233, 188, 221, 25, 160, 1, 250, 62, 71, 93, 193, 22, 108, 193, 86, 191, 81, 85, 85, 85, 85, 85, 165, 63, 0, 0, 0, 0, 0, 0, 224, 191, 0, 0, 0, 0, 0, 0, 240, 63};

.visible .entry _Z6init_fPdid(
	.param .u64 .ptr .align 1 _Z6init_fPdid_param_0,
	.param .u32 _Z6init_fPdid_param_1,
	.param .f64 _Z6init_fPdid_param_2
)
{
	.reg .pred 	%p<10>;
	.reg .b32 	%r<32>;
	.reg .b64 	%rd<13>;
	.reg .b64 	%fd<71>;

	ld.param.u64 	%rd1, [_Z6init_fPdid_param_0];
	ld.param.u32 	%r9, [_Z6init_fPdid_param_1];
	ld.param.f64 	%fd14, [_Z6init_fPdid_param_2];
	mov.u32 	%r10, %ctaid.y;
	mov.u32 	%r11, %ntid.y;
	mov.u32 	%r12, %tid.y;
	mad.lo.s32 	%r1, %r10, %r11, %r12;
	mov.u32 	%r13, %ctaid.x;
	mov.u32 	%r14, %ntid.x;
	mov.u32 	%r15, %tid.x;
	mad.lo.s32 	%r2, %r13, %r14, %r15;
	max.s32 	%r16, %r1, %r2;
	setp.ge.s32 	%p1, %r16, %r9;
	@%p1 bra 	$L__BB0_10;
	add.s32 	%r17, %r1, 1;
	cvt.rn.f64.u32 	%fd15, %r17;
	mul.f64 	%fd1, %fd14, %fd15;
	abs.f64 	%fd2, %fd1;
	setp.neu.f64 	%p2, %fd2, 0d7FF0000000000000;
	@%p2 bra 	$L__BB0_3;
	mov.f64 	%fd21, 0d0000000000000000;
	mul.rn.f64 	%fd69, %fd1, %fd21;
	mov.b32 	%r30, 0;
	bra.uni 	$L__BB0_5;
$L__BB0_3:
	mul.f64 	%fd16, %fd1, 0d3FE45F306DC9C883;
	cvt.rni.s32.f64 	%r30, %fd16;
	cvt.rn.f64.s32 	%fd17, %r30;
	fma.rn.f64 	%fd18, %fd17, 0dBFF921FB54442D18, %fd1;
	fma.rn.f64 	%fd19, %fd17, 0dBC91A62633145C00, %fd18;
	fma.rn.f64 	%fd69, %fd17, 0dB97B839A252049C0, %fd19;
	setp.ltu.f64 	%p3, %fd2, 0d41E0000000000000;
	@%p3 bra 	$L__BB0_5;
	{ // callseq 0, 0
	.param .b64 param0;
	st.param.f64 	[param0], %fd1;
	.param .align 16 .b8 retval0[16];
	call.uni (retval0), 
	__internal_trig_reduction_slowpathd, 
	(
	param0
	);
	ld.param.f64 	%fd69, [retval0];
	ld.param.b32 	%r30, [retval0+8];
	} // callseq 0
$L__BB0_5:
	shl.b32 	%r20, %r30, 6;
	cvt.u64.u32 	%rd2, %r20;
	and.b64  	%rd3, %rd2, 64;
	mov.u64 	%rd4, __cudart_sin_cos_coeffs;
	add.s64 	%rd5, %rd4, %rd3;
	mul.rn.f64 	%fd22, %fd69, %fd69;
	and.b32  	%r21, %r30, 1;
	setp.eq.b32 	%p4, %r21, 1;
	selp.f64 	%fd23, 0dBDA8FF8320FD8164, 0d3DE5DB65F9785EBA, %p4;
	ld.global.nc.v2.f64 	{%fd24, %fd25}, [%rd5];
	fma.rn.f64 	%fd26, %fd23, %fd22, %fd24;
	fma.rn.f64 	%fd27, %fd26, %fd22, %fd25;
	ld.global.nc.v2.f64 	{%fd28, %fd29}, [%rd5+16];
	fma.rn.f64 	%fd30, %fd27, %fd22, %fd28;
	fma.rn.f64 	%fd31, %fd30, %fd22, %fd29;
	ld.global.nc.v2.f64 	{%fd32, %fd33}, [%rd5+32];
	fma.rn.f64 	%fd34, %fd31, %fd22, %fd32;
	fma.rn.f64 	%fd35, %fd34, %fd22, %fd33;
	fma.rn.f64 	%fd36, %fd35, %fd69, %fd69;
	fma.rn.f64 	%fd37, %fd35, %fd22, 0d3FF0000000000000;
	selp.f64 	%fd38, %fd37, %fd36, %p4;
	and.b32  	%r22, %r30, 2;
	setp.eq.s32 	%p5, %r22, 0;
	mov.f64 	%fd39, 0d0000000000000000;
	sub.f64 	%fd40, %fd39, %fd38;
	selp.f64 	%fd7, %fd38, %fd40, %p5;
	add.s32 	%r23, %r2, 1;
	cvt.rn.f64.s32 	%fd41, %r23;
	mul.f64 	%fd8, %fd14, %fd41;
	abs.f64 	%fd9, %fd8;
	setp.neu.f64 	%p6, %fd9, 0d7FF0000000000000;
	@%p6 bra 	$L__BB0_7;
	mov.f64 	%fd47, 0d0000000000000000;
	mul.rn.f64 	%fd70, %fd8, %fd47;
	mov.b32 	%r31, 0;
	bra.uni 	$L__BB0_9;
$L__BB0_7:
	mul.f64 	%fd42, %fd8, 0d3FE45F306DC9C883;
	cvt.rni.s32.f64 	%r31, %fd42;
	cvt.rn.f64.s32 	%fd43, %r31;
	fma.rn.f64 	%fd44, %fd43, 0dBFF921FB54442D18, %fd8;
	fma.rn.f64 	%fd45, %fd43, 0dBC91A62633145C00, %fd44;
	fma.rn.f64 	%fd70, %fd43, 0dB97B839A252049C0, %fd45;
	setp.ltu.f64 	%p7, %fd9, 0d41E0000000000000;
	@%p7 bra 	$L__BB0_9;
	{ // callseq 1, 0
	.param .b64 param0;
	st.param.f64 	[param0], %fd8;
	.param .align 16 .b8 retval0[16];
	call.uni (retval0), 
	__internal_trig_reduction_slowpathd, 
	(
	param0
	);
	ld.param.f64 	%fd70, [retval0];
	ld.param.b32 	%r31, [retval0+8];
	} // callseq 1
$L__BB0_9:
	shl.b32 	%r26, %r31, 6;
	cvt.u64.u32 	%rd6, %r26;
	and.b64  	%rd7, %rd6, 64;
	add.s64 	%rd9, %rd4, %rd7;
	mul.rn.f64 	%fd48, %fd70, %fd70;
	and.b32  	%r27, %r31, 1;
	setp.eq.b32 	%p8, %r27, 1;
	selp.f64 	%fd49, 0dBDA8FF8320FD8164, 0d3DE5DB65F9785EBA, %p8;
	ld.global.nc.v2.f64 	{%fd50, %fd51}, [%rd9];
	fma.rn.f64 	%fd52, %fd49, %fd48, %fd50;
	fma.rn.f64 	%fd53, %fd52, %fd48, %fd51;
	ld.global.nc.v2.f64 	{%fd54, %fd55}, [%rd9+16];
	fma.rn.f64 	%fd56, %fd53, %fd48, %fd54;
	fma.rn.f64 	%fd57, %fd56, %fd48, %fd55;
	ld.global.nc.v2.f64 	{%fd58, %fd59}, [%rd9+32];
	fma.rn.f64 	%fd60, %fd57, %fd48, %fd58;
	fma.rn.f64 	%fd61, %fd60, %fd48, %fd59;
	fma.rn.f64 	%fd62, %fd61, %fd70, %fd70;
	fma.rn.f64 	%fd63, %fd61, %fd48, 0d3FF0000000000000;
	selp.f64 	%fd64, %fd63, %fd62, %p8;
	and.b32  	%r28, %r31, 2;
	setp.eq.s32 	%p9, %r28, 0;
	mov.f64 	%fd65, 0d0000000000000000;
	sub.f64 	%fd66, %fd65, %fd64;
	selp.f64 	%fd67, %fd64, %fd66, %p9;
	mul.f64 	%fd68, %fd7, %fd67;
	mad.lo.s32 	%r29, %r9, %r1, %r2;
	cvta.to.global.u64 	%rd10, %rd1;
	mul.wide.s32 	%rd11, %r29, 8;
	add.s64 	%rd12, %rd10, %rd11;
	st.global.f64 	[%rd12], %fd68;
$L__BB0_10:
	ret;

}
	// .globl	_Z16compute_divisionPKdPdid
.visible .entry _Z16compute_divisionPKdPdid(
	.param .u64 .ptr .align 1 _Z16compute_divisionPKdPdid_param_0,
	.param .u64 .ptr .align 1 _Z16compute_divisionPKdPdid_param_1,
	.param .u32 _Z16compute_divisionPKdPdid_param_2,
	.param .f64 _Z16compute_divisionPKdPdid_param_3
)
{
	.reg .pred 	%p<2>;
	.reg .b32 	%r<14>;
	.reg .b64 	%rd<8>;
	.reg .b64 	%fd<13>;

	ld.param.u64 	%rd1, [_Z16compute_divisionPKdPdid_param_0];
	ld.param.u64 	%rd2, [_Z16compute_divisionPKdPdid_param_1];
	ld.param.u32 	%r3, [_Z16compute_divisionPKdPdid_param_2];
	ld.param.f64 	%fd1, [_Z16compute_divisionPKdPdid_param_3];
	mov.u32 	%r4, %ctaid.y;
	mov.u32 	%r5, %ntid.y;
	mov.u32 	%r6, %tid.y;
	mad.lo.s32 	%r1, %r4, %r5, %r6;
	mov.u32 	%r7, %ctaid.x;
	mov.u32 	%r8, %ntid.x;
	mov.u32 	%r9, %tid.x;
	mad.lo.s32 	%r2, %r7, %r8, %r9;
	max.s32 	%r10, %r1, %r2;
	setp.ge.s32 	%p1, %r10, %r3;
	@%p1 bra 	$L__BB1_2;
	cvta.to.global.u64 	%rd3, %rd1;
	cvta.to.global.u64 	%rd4, %rd2;
	add.s32 	%r11, %r1, 1;
	cvt.rn.f64.u32 	%fd2, %r11;
	mul.f64 	%fd3, %fd2, 0d400921FB54442D18;
	div.rn.f64 	%fd4, %fd3, %fd1;
	add.s32 	%r12, %r2, 1;
	cvt.rn.f64.s32 	%fd5, %r12;
	mul.f64 	%fd6, %fd5, 0d400921FB54442D18;
	div.rn.f64 	%fd7, %fd6, %fd1;
	mad.lo.s32 	%r13, %r3, %r1, %r2;
	mul.wide.s32 	%rd5, %r13, 8;
	add.s64 	%rd6, %rd3, %rd5;
	ld.global.f64 	%fd8, [%rd6];
	mul.f64 	%fd9, %fd7, %fd7;
	fma.rn.f64 	%fd10, %fd4, %fd4, %fd9;
	neg.f64 	%fd11, %fd10;
	div.rn.f64 	%fd12, %fd8, %fd11;
	add.s64 	%rd7, %rd4, %rd5;
	st.global.f64 	[%rd7], %fd12;
$L__BB1_2:
	ret;

}
	// .globl	_Z13copy_interiorPKdPdi
.visible .entry _Z13copy_interiorPKdPdi(
	.param .u64 .ptr .align 1 _Z13copy_interiorPKdPdi_param_0,
	.param .u64 .ptr .align 1 _Z13copy_interiorPKdPdi_param_1,
	.param .u32 _Z13copy_interiorPKdPdi_param_2
)
{
	.reg .pred 	%p<10>;
	.reg .b32 	%r<17>;
	.reg .b64 	%rd<15>;
	.reg .b64 	%fd<2>;

	ld.param.u64 	%rd2, [_Z13copy_interiorPKdPdi_param_0];
	ld.param.u64 	%rd3, [_Z13copy_interiorPKdPdi_param_1];
	ld.param.u32 	%r4, [_Z13copy_interiorPKdPdi_param_2];
	cvta.to.global.u64 	%rd1, %rd3;
	mov.u32 	%r5, %ctaid.y;
	mov.u32 	%r6, %ntid.y;
	mov.u32 	%r7, %tid.y;
	mad.lo.s32 	%r1, %r5, %r6, %r7;
	mov.u32 	%r8, %ctaid.x;
	mov.u32 	%r9, %ntid.x;
	mov.u32 	%r10, %tid.x;
	mad.lo.s32 	%r2, %r8, %r9, %r10;
	add.s32 	%r3, %r4, 2;
	max.s32 	%r11, %r1, %r2;
	setp.ge.s32 	%p1, %r11, %r3;
	@%p1 bra 	$L__BB2_4;
	setp.eq.s32 	%p2, %r1, 0;
	setp.eq.s32 	%p3, %r2, 0;
	or.pred  	%p4, %p2, %p3;
	add.s32 	%r12, %r4, 1;
	setp.eq.s32 	%p5, %r1, %r12;
	setp.eq.s32 	%p6, %r2, %r12;
	or.pred  	%p7, %p5, %p6;
	or.pred  	%p8, %p4, %p7;
	not.pred 	%p9, %p8;
	@%p9 bra 	$L__BB2_3;
	mad.lo.s32 	%r16, %r3, %r1, %r2;
	mul.wide.s32 	%rd12, %r16, 8;
	add.s64 	%rd13, %rd1, %rd12;
	mov.b64 	%rd14, 0;
	st.global.u64 	[%rd13], %rd14;
	bra.uni 	$L__BB2_4;
$L__BB2_3:
	add.s32 	%r13, %r1, -1;
	mul.lo.s32 	%r14, %r4, %r13;
	cvt.s64.s32 	%rd4, %r14;
	cvt.s64.s32 	%rd5, %r2;
	add.s64 	%rd6, %rd5, %rd4;
	cvta.to.global.u64 	%rd7, %rd2;
	shl.b64 	%rd8, %rd6, 3;
	add.s64 	%rd9, %rd7, %rd8;
	ld.global.f64 	%fd1, [%rd9+-8];
	mad.lo.s32 	%r15, %r3, %r1, %r2;
	mul.wide.s32 	%rd10, %r15, 8;
	add.s64 	%rd11, %rd1, %rd10;
	st.global.f64 	[%rd11], %fd1;
$L__BB2_4:
	ret;

}
	// .globl	_Z16fill_DST_columnsPKdP7double2i
.visible .entry _Z16fill_DST_columnsPKdP7double2i(
	.param .u64 .ptr .align 1 _Z16fill_DST_columnsPKdP7double2i_param_0,
	.param .u64 .ptr .align 1 _Z16fill_DST_columnsPKdP7double2i_param_1,
	.param .u32 _Z16fill_DST_columnsPKdP7double2i_param_2
)
{
	.reg .pred 	%p<2>;
	.reg .b32 	%r<12>;
	.reg .b64 	%rd<14>;
	.reg .b64 	%fd<5>;

	ld.param.u64 	%rd1, [_Z16fill_DST_columnsPKdP7double2i_param_0];
	ld.param.u64 	%rd2, [_Z16fill_DST_columnsPKdP7double2i_param_1];
	ld.param.u32 	%r3, [_Z16fill_DST_columnsPKdP7double2i_param_2];
	mov.u32 	%r1, %ctaid.x;
	mov.u32 	%r2, %tid.x;
	max.s32 	%r4, %r2, %r1;
	setp.ge.s32 	%p1, %r4, %r3;
	@%p1 bra 	$L__BB3_2;
	cvta.to.global.u64 	%rd3, %rd1;
	cvta.to.global.u64 	%rd4, %rd2;
	shl.b32 	%r5, %r3, 1;
	add.s32 	%r6, %r5, 2;
	mad.lo.s32 	%r7, %r3, %r2, %r1;
	mul.lo.s32 	%r8, %r6, %r1;
	not.b32 	%r9, %r2;
	add.s32 	%r10, %r6, %r9;
	add.s32 	%r11, %r10, %r8;
	mul.wide.u32 	%rd5, %r7, 8;
	add.s64 	%rd6, %rd3, %rd5;
	ld.global.f64 	%fd1, [%rd6];
	cvt.s64.s32 	%rd7, %r8;
	cvt.u64.u32 	%rd8, %r2;
	add.s64 	%rd9, %rd8, %rd7;
	shl.b64 	%rd10, %rd9, 4;
	add.s64 	%rd11, %rd4, %rd10;
	mov.f64 	%fd2, 0d0000000000000000;
	st.global.v2.f64 	[%rd11+16], {%fd1, %fd2};
	ld.global.f64 	%fd3, [%rd6];
	neg.f64 	%fd4, %fd3;
	mul.wide.s32 	%rd12, %r11, 16;
	add.s64 	%rd13, %rd4, %rd12;
	st.global.v2.f64 	[%rd13], {%fd4, %fd2};
$L__BB3_2:
	ret;

}
	// .globl	_Z19extract_DST_columnsPK7double2Pdii
.visible .entry _Z19extract_DST_columnsPK7double2Pdii(
	.param .u64 .ptr .align 1 _Z19extract_DST_columnsPK7double2Pdii_param_0,
	.param .u64 .ptr .align 1 _Z19extract_DST_columnsPK7double2Pdii_param_1,
	.param .u32 _Z19extract_DST_columnsPK7double2Pdii_param_2,
	.param .u32 _Z19extract_DST_columnsPK7double2Pdii_param_3
)
{
	.reg .pred 	%p<3>;
	.reg .b32 	%r<10>;
	.reg .b64 	%rd<12>;
	.reg .b64 	%fd<10>;

	ld.param.u64 	%rd1, [_Z19extract_DST_columnsPK7double2Pdii_param_0];
	ld.param.u64 	%rd2, [_Z19extract_DST_columnsPK7double2Pdii_param_1];
	ld.param.u32 	%r4, [_Z19extract_DST_columnsPK7double2Pdii_param_2];
	ld.param.u32 	%r5, [_Z19extract_DST_columnsPK7double2Pdii_param_3];
	mov.u32 	%r1, %ctaid.x;
	mov.u32 	%r2, %tid.x;
	max.s32 	%r6, %r2, %r1;
	setp.ge.s32 	%p1, %r6, %r4;
	@%p1 bra 	$L__BB4_4;
	add.s32 	%r3, %r4, 1;
	setp.eq.s32 	%p2, %r5, 1;
	mov.f64 	%fd9, 0dBFE0000000000000;
	@%p2 bra 	$L__BB4_3;
	cvt.rn.f64.u32 	%fd4, %r3;
	mov.f64 	%fd5, 0d4000000000000000;
	div.rn.f64 	%fd6, %fd5, %fd4;
	mul.f64 	%fd9, %fd6, 0dBFE0000000000000;
$L__BB4_3:
	mul.lo.s32 	%r7, %r3, %r1;
	shl.b32 	%r8, %r7, 1;
	cvt.s64.s32 	%rd3, %r8;
	cvt.u64.u32 	%rd4, %r2;
	add.s64 	%rd5, %rd4, %rd3;
	cvta.to.global.u64 	%rd6, %rd1;
	shl.b64 	%rd7, %rd5, 4;
	add.s64 	%rd8, %rd6, %rd7;
	ld.global.f64 	%fd7, [%rd8+24];
	mul.f64 	%fd8, %fd9, %fd7;
	mad.lo.s32 	%r9, %r4, %r2, %r1;
	cvta.to.global.u64 	%rd9, %rd2;
	mul.wide.u32 	%rd10, %r9, 8;
	add.s64 	%rd11, %rd9, %rd10;
	st.global.f64 	[%rd11], %fd8;
$L__BB4_4:
	ret;

}
	// .globl	_Z13fill_DST_rowsPKdP7double2i
.visible .entry _Z13fill_DST_rowsPKdP7double2i(
	.param .u64 .ptr .align 1 _Z13fill_DST_rowsPKdP7double2i_param_0,
	.param .u64 .ptr .align 1 _Z13fill_DST_rowsPKdP7double2i_param_1,
	.param .u32 _Z13fill_DST_rowsPKdP7double2i_param_2
)
{
	.reg .pred 	%p<2>;
	.reg .b32 	%r<12>;
	.reg .b64 	%rd<14>;
	.reg .b64 	%fd<5>;

	ld.param.u64 	%rd1, [_Z13fill_DST_rowsPKdP7double2i_param_0];
	ld.param.u64 	%rd2, [_Z13fill_DST_rowsPKdP7double2i_param_1];
	ld.param.u32 	%r3, [_Z13fill_DST_rowsPKdP7double2i_param_2];
	mov.u32 	%r1, %ctaid.x;
	mov.u32 	%r2, %tid.x;
	max.s32 	%r4, %r1, %r2;
	setp.ge.s32 	%p1, %r4, %r3;
	@%p1 bra 	$L__BB5_2;
	cvta.to.global.u64 	%rd3, %rd1;
	cvta.to.global.u64 	%rd4, %rd2;
	shl.b32 	%r5, %r3, 1;
	add.s32 	%r6, %r5, 2;
	mad.lo.s32 	%r7, %r3, %r1, %r2;
	mul.lo.s32 	%r8, %r6, %r1;
	not.b32 	%r9, %r2;
	add.s32 	%r10, %r6, %r9;
	add.s32 	%r11, %r10, %r8;
	mul.wide.u32 	%rd5, %r7, 8;
	add.s64 	%rd6, %rd3, %rd5;
	ld.global.f64 	%fd1, [%rd6];
	cvt.s64.s32 	%rd7, %r8;
	cvt.u64.u32 	%rd8, %r2;
	add.s64 	%rd9, %rd8, %rd7;
	shl.b64 	%rd10, %rd9, 4;
	add.s64 	%rd11, %rd4, %rd10;
	mov.f64 	%fd2, 0d0000000000000000;
	st.global.v2.f64 	[%rd11+16], {%fd1, %fd2};
	ld.global.f64 	%fd3, [%rd6];
	neg.f64 	%fd4, %fd3;
	mul.wide.s32 	%rd12, %r11, 16;
	add.s64 	%rd13, %rd4, %rd12;
	st.global.v2.f64 	[%rd13], {%fd4, %fd2};
$L__BB5_2:
	ret;

}
	// .globl	_Z16extract_DST_rowsPK7double2Pdii
.visible .entry _Z16extract_DST_rowsPK7double2Pdii(
	.param .u64 .ptr .align 1 _Z16extract_DST_rowsPK7double2Pdii_param_0,
	.param .u64 .ptr .align 1 _Z16extract_DST_rowsPK7double2Pdii_param_1,
	.param .u32 _Z16extract_DST_rowsPK7double2Pdii_param_2,
	.param .u32 _Z16extract_DST_rowsPK7double2Pdii_param_3
)
{
	.reg .pred 	%p<3>;
	.reg .b32 	%r<10>;
	.reg .b64 	%rd<12>;
	.reg .b64 	%fd<10>;

	ld.param.u64 	%rd1, [_Z16extract_DST_rowsPK7double2Pdii_param_0];
	ld.param.u64 	%rd2, [_Z16extract_DST_rowsPK7double2Pdii_param_1];
	ld.param.u32 	%r4, [_Z16extract_DST_rowsPK7double2Pdii_param_2];
	ld.param.u32 	%r5, [_Z16extract_DST_rowsPK7double2Pdii_param_3];
	mov.u32 	%r1, %ctaid.x;
	mov.u32 	%r2, %tid.x;
	max.s32 	%r6, %r1, %r2;
	setp.ge.s32 	%p1, %r6, %r4;
	@%p1 bra 	$L__BB6_4;
	add.s32 	%r3, %r4, 1;
	setp.eq.s32 	%p2, %r5, 1;
	mov.f64 	%fd9, 0dBFE0000000000000;
	@%p2 bra 	$L__BB6_3;
	cvt.rn.f64.u32 	%fd4, %r3;
	mov.f64 	%fd5, 0d4000000000000000;
	div.rn.f64 	%fd6, %fd5, %fd4;
	mul.f64 	%fd9, %fd6, 0dBFE0000000000000;
$L__BB6_3:
	mul.lo.s32 	%r7, %r3, %r1;
	shl.b32 	%r8, %r7, 1;
	cvt.s64.s32 	%rd3, %r8;
	cvt.u64.u32 	%rd4, %r2;
	add.s64 	%rd5, %rd4, %rd3;
	cvta.to.global.u64 	%rd6, %rd1;
	shl.b64 	%rd7, %rd5, 4;
	add.s64 	%rd8, %rd6, %rd7;
	ld.global.f64 	%fd7, [%rd8+24];
	mul.f64 	%fd8, %fd9, %fd7;
	mad.lo.s32 	%r9, %r4, %r1, %r2;
	cvta.to.global.u64 	%rd9, %rd2;
	mul.wide.u32 	%rd10, %r9, 8;
	add.s64 	%rd11, %rd9, %rd10;
	st.global.f64 	[%rd11], %fd8;
$L__BB6_4:
	ret;

}
.func  (.param .align 16 .b8 func_retval0[16]) __internal_trig_reduction_slowpathd(
	.param .b64 __internal_trig_reduction_slowpathd_param_0
)
{
	.local .align 8 .b8 	__local_depot7[40];
	.reg .b64 	%SP;
	.reg .b64 	%SPL;
	.reg .pred 	%p<10>;
	.reg .b32 	%r<47>;
	.reg .b64 	%rd<74>;
	.reg .b64 	%fd<5>;

	mov.u64 	%SPL, __local_depot7;
	ld.param.f64 	%fd4, [__internal_trig_reduction_slowpathd_param_0];
	add.u64 	%rd1, %SPL, 0;
	{
	.reg .b32 %temp; 
	mov.b64 	{%temp, %r1}, %fd4;
	}
	shr.u32 	%r2, %r1, 20;
	and.b32  	%r3, %r2, 2047;
	setp.eq.s32 	%p1, %r3, 2047;
	mov.b32 	%r46, 0;
	@%p1 bra 	$L__BB7_9;
	add.s32 	%r20, %r3, -1024;
	mov.b64 	%rd20, %fd4;
	shl.b64 	%rd2, %rd20, 11;
	shr.u32 	%r4, %r20, 6;
	sub.s32 	%r45, 15, %r4;
	sub.s32 	%r21, 19, %r4;
	setp.lt.u32 	%p2, %r20, 128;
	selp.b32 	%r6, 18, %r21, %p2;
	setp.ge.s32 	%p3, %r45, %r6;
	mov.b64 	%rd70, 0;
	@%p3 bra 	$L__BB7_4;
	add.s32 	%r23, %r6, %r4;
	neg.s32 	%r43, %r23;
	or.b64  	%rd3, %rd2, -9223372036854775808;
	mov.b64 	%rd70, 0;
	mov.b32 	%r42, 0;
	mov.u64 	%rd25, __cudart_i2opi_d;
	mov.u32 	%r44, %r45;
$L__BB7_3:
	.pragma "nounroll";
	mul.wide.s32 	%rd22, %r42, 8;
	add.s64 	%rd23, %rd1, %rd22;
	mul.wide.s32 	%rd24, %r44, 8;
	add.s64 	%rd26, %rd25, %rd24;
	ld.global.nc.u64 	%rd27, [%rd26];
	{
	.reg .u32 %r0, %r1, %r2, %r3, %alo, %ahi, %blo, %bhi, %clo, %chi;
	mov.b64 	{%alo,%ahi}, %rd27;
	mov.b64 	{%blo,%bhi}, %rd3;
	mov.b64 	{%clo,%chi}, %rd70;
	mad.lo.cc.u32 	%r0, %alo, %blo, %clo;
	madc.hi.cc.u32 	%r1, %alo, %blo, %chi;
	madc.hi.u32 	%r2, %alo, %bhi, 0;
	mad.lo.cc.u32 	%r1, %alo, %bhi, %r1;
	madc.hi.cc.u32 	%r2, %ahi, %blo, %r2;
	madc.hi.u32 	%r3, %ahi, %bhi, 0;
	mad.lo.cc.u32 	%r1, %ahi, %blo, %r1;
	madc.lo.cc.u32 	%r2, %ahi, %bhi, %r2;
	addc.u32 	%r3, %r3, 0;
	mov.b64 	%rd28, {%r0,%r1};
	mov.b64 	%rd70, {%r2,%r3};
	}
	st.local.u64 	[%rd23], %rd28;
	add.s32 	%r44, %r44, 1;
	add.s32 	%r43, %r43, 1;
	add.s32 	%r42, %r42, 1;
	setp.ne.s32 	%p4, %r43, -15;
	mov.u32 	%r45, %r6;
	@%p4 bra 	$L__BB7_3;
$L__BB7_4:
	cvt.s64.s32 	%rd29, %r45;
	cvt.u64.u32 	%rd30, %r4;
	add.s64 	%rd31, %rd30, %rd29;
	shl.b64 	%rd32, %rd31, 3;
	add.s64 	%rd33, %rd1, %rd32;
	st.local.u64 	[%rd33+-120], %rd70;
	and.b32  	%r15, %r2, 63;
	ld.local.u64 	%rd72, [%rd1+16];
	ld.local.u64 	%rd71, [%rd1+24];
	setp.eq.s32 	%p5, %r15, 0;
	@%p5 bra 	$L__BB7_6;
	shl.b64 	%rd34, %rd71, %r15;
	shr.u64 	%rd35, %rd72, 1;
	xor.b32  	%r24, %r15, 63;
	shr.u64 	%rd36, %rd35, %r24;
	or.b64  	%rd71, %rd34, %rd36;
	ld.local.u64 	%rd37, [%rd1+8];
	shl.b64 	%rd38, %rd72, %r15;
	shr.u64 	%rd39, %rd37, 1;
	shr.u64 	%rd40, %rd39, %r24;
	or.b64  	%rd72, %rd38, %rd40;
$L__BB7_6:
	and.b32  	%r25, %r1, -2147483648;
	shr.u64 	%rd41, %rd71, 62;
	cvt.u32.u64 	%r26, %rd41;
	mov.b64 	{%r27, %r28}, %rd71;
	mov.b64 	{%r29, %r30}, %rd72;
	shf.l.wrap.b32 	%r31, %r30, %r27, 2;
	shf.l.wrap.b32 	%r32, %r27, %r28, 2;
	mov.b64 	%rd42, {%r31, %r32};
	shl.b64 	%rd43, %rd72, 2;
	shr.u64 	%rd44, %rd42, 63;
	cvt.u32.u64 	%r33, %rd44;
	add.s32 	%r34, %r33, %r26;
	setp.eq.s32 	%p6, %r25, 0;
	neg.s32 	%r35, %r34;
	selp.b32 	%r46, %r34, %r35, %p6;
	setp.gt.s64 	%p7, %rd42, -1;
	mov.b64 	%rd45, 0;
	{
	.reg .u32 %r0, %r1, %r2, %r3, %a0, %a1, %a2, %a3, %b0, %b1, %b2, %b3;
	mov.b64 	{%a0,%a1}, %rd45;
	mov.b64 	{%a2,%a3}, %rd45;
	mov.b64 	{%b0,%b1}, %rd43;
	mov.b64 	{%b2,%b3}, %rd42;
	sub.cc.u32 	%r0, %a0, %b0;
	subc.cc.u32 	%r1, %a1, %b1;
	subc.cc.u32 	%r2, %a2, %b2;
	subc.u32 	%r3, %a3, %b3;
	mov.b64 	%rd46, {%r0,%r1};
	mov.b64 	%rd47, {%r2,%r3};
	}
	xor.b32  	%r36, %r25, -2147483648;
	selp.b64 	%rd73, %rd42, %rd47, %p7;
	selp.b64 	%rd14, %rd43, %rd46, %p7;
	selp.b32 	%r17, %r25, %r36, %p7;
	clz.b64 	%r37, %rd73;
	cvt.u64.u32 	%rd15, %r37;
	setp.eq.s32 	%p8, %r37, 0;
	@%p8 bra 	$L__BB7_8;
	cvt.u32.u64 	%r38, %rd15;
	and.b32  	%r39, %r38, 63;
	shl.b64 	%rd48, %rd73, %r39;
	shr.u64 	%rd49, %rd14, 1;
	not.b32 	%r40, %r38;
	and.b32  	%r41, %r40, 63;
	shr.u64 	%rd50, %rd49, %r41;
	or.b64  	%rd73, %rd48, %rd50;
$L__BB7_8:
	mov.b64 	%rd51, -3958705157555305931;
	{
	.reg .u32 %r0, %r1, %r2, %r3, %alo, %ahi, %blo, %bhi;
	mov.b64 	{%alo,%ahi}, %rd73;
	mov.b64 	{%blo,%bhi}, %rd51;
	mul.lo.u32 	%r0, %alo, %blo;
	mul.hi.u32 	%r1, %alo, %blo;
	mad.lo.cc.u32 	%r1, %alo, %bhi, %r1;
	madc.hi.u32 	%r2, %alo, %bhi, 0;
	mad.lo.cc.u32 	%r1, %ahi, %blo, %r1;
	madc.hi.cc.u32 	%r2, %ahi, %blo, %r2;
	madc.hi.u32 	%r3, %ahi, %bhi, 0;
	mad.lo.cc.u32 	%r2, %ahi, %bhi, %r2;
	addc.u32 	%r3, %r3, 0;
	mov.b64 	%rd52, {%r0,%r1};
	mov.b64 	%rd53, {%r2,%r3};
	}
	setp.gt.s64 	%p9, %rd53, 0;
	{
	.reg .u32 %r0, %r1, %r2, %r3, %a0, %a1, %a2, %a3, %b0, %b1, %b2, %b3;
	mov.b64 	{%a0,%a1}, %rd52;
	mov.b64 	{%a2,%a3}, %rd53;
	mov.b64 	{%b0,%b1}, %rd52;
	mov.b64 	{%b2,%b3}, %rd53;
	add.cc.u32 	%r0, %a0, %b0;
	addc.cc.u32 	%r1, %a1, %b1;
	addc.cc.u32 	%r2, %a2, %b2;
	addc.u32 	%r3, %a3, %b3;
	mov.b64 	%rd54, {%r0,%r1};
	mov.b64 	%rd55, {%r2,%r3};
	}
	selp.b64 	%rd56, %rd55, %rd53, %p9;
	selp.s64 	%rd57, -1, 0, %p9;
	sub.s64 	%rd58, %rd57, %rd15;
	cvt.u64.u32 	%rd59, %r17;
	shl.b64 	%rd60, %rd59, 32;
	add.s64 	%rd61, %rd56, 1;
	shr.u64 	%rd62, %rd61, 10;
	add.s64 	%rd63, %rd62, 1;
	shr.u64 	%rd64, %rd63, 1;
	shl.b64 	%rd65, %rd58, 52;
	add.s64 	%rd66, %rd65, %rd64;
	add.s64 	%rd67, %rd66, 4602678819172646912;
	or.b64  	%rd68, %rd67, %rd60;
	mov.b64 	%fd4, %rd68;
$L__BB7_9:
	st.param.f64 	[func_retval0], %fd4;
	st.param.b32 	[func_retval0+8], %r46;
	ret;

}


// ===== COMPILED SASS (sm_100) =====

	.target	sm_100

	.elftype	@"ET_EXEC"


//--------------------- .note.nv.tkinfo           --------------------------
	.section	.note.nv.tkinfo,"",@"SHT_NOTE"
	.sectionflags	@"SHF_NOTE_NV_TKINFO"
	.tkinfo
        /*0018*/ 	.word	0x00000002
        /*0030*/ 	.string	""
        /*0030*/ 	.string	"ptxas"
        /*0030*/ 	.string	"Cuda compilation tools, release 13.0, V13.0.88"
        /*0030*/ 	.string	"Build cuda_13.0.r13.0/compiler.36424714_0"
        /*0030*/ 	.string	"-arch sm_100 -m 64 "



//--------------------- .note.nv.cuinfo           --------------------------
	.section	.note.nv.cuinfo,"",@"SHT_NOTE"
	.sectionflags	@"SHF_NOTE_NV_CUINFO"
        /*0018*/ 	.short	0x0002
        /*001a*/ 	.short	0x0064
        /*001c*/ 	.short	0x0082
	.zero		2


//--------------------- .nv.info                  --------------------------
	.section	.nv.info,"",@"SHT_CUDA_INFO"
	.align	4


	//----- nvinfo : EIATTR_REGCOUNT
	.align		4
        /*0000*/ 	.byte	0x04, 0x2f
        /*0002*/ 	.short	(.L_3 - .L_2)
	.align		4
.L_2:
        /*0004*/ 	.word	index@(_Z6init_fPdid)
        /*0008*/ 	.word	0x0000001e


	//----- nvinfo : EIATTR_FRAME_SIZE
	.align		4
.L_3:
        /*000c*/ 	.byte	0x04, 0x11
        /*000e*/ 	.short	(.L_5 - .L_4)
	.align		4
.L_4:
        /*0010*/ 	.word	index@($_Z6init_fPdid$__internal_trig_reduction_slowpathd)
        /*0014*/ 	.word	0x00000028


	//----- nvinfo : EIATTR_FRAME_SIZE
	.align		4
.L_5:
        /*0018*/ 	.byte	0x04, 0x11
        /*001a*/ 	.short	(.L_7 - .L_6)
	.align		4
.L_6:
        /*001c*/ 	.word	index@(_Z6init_fPdid)
        /*0020*/ 	.word	0x00000028


	//----- nvinfo : EIATTR_REGCOUNT
	.align		4
.L_7:
        /*0024*/ 	.byte	0x04, 0x2f
        /*0026*/ 	.short	(.L_9 - .L_8)
	.align		4
.L_8:
        /*0028*/ 	.word	index@(_Z16compute_divisionPKdPdid)
        /*002c*/ 	.word	0x0000001c


	//----- nvinfo : EIATTR_FRAME_SIZE
	.align		4
.L_9:
        /*0030*/ 	.byte	0x04, 0x11
        /*0032*/ 	.short	(.L_11 - .L_10)
	.align		4
.L_10:
        /*0034*/ 	.word	index@($__internal_2_$__cuda_sm20_div_rn_f64_full)
        /*0038*/ 	.word	0x00000000


	//----- nvinfo : EIATTR_FRAME_SIZE
	.align		4
.L_11:
        /*003c*/ 	.byte	0x04, 0x11
        /*003e*/ 	.short	(.L_13 - .L_12)
	.align		4
.L_12:
        /*0040*/ 	.word	index@(_Z16compute_divisionPKdPdid)
        /*0044*/ 	.word	0x00000000


	//----- nvinfo : EIATTR_REGCOUNT
	.align		4
.L_13:
        /*0048*/ 	.byte	0x04, 0x2f
        /*004a*/ 	.short	(.L_15 - .L_14)
	.align		4
.L_14:
        /*004c*/ 	.word	index@(_Z13copy_interiorPKdPdi)
        /*0050*/ 	.word	0x0000000a


	//----- nvinfo : EIATTR_FRAME_SIZE
	.align		4
.L_15:
        /*0054*/ 	.byte	0x04, 0x11
        /*0056*/ 	.short	(.L_17 - .L_16)
	.align		4
.L_16:
        /*0058*/ 	.word	index@(_Z13copy_interiorPKdPdi)
        /*005c*/ 	.word	0x00000000


	//----- nvinfo : EIATTR_REGCOUNT
	.align		4
.L_17:
        /*0060*/ 	.byte	0x04, 0x2f
        /*0062*/ 	.short	(.L_19 - .L_18)
	.align		4
.L_18:
        /*0064*/ 	.word	index@(_Z16fill_DST_columnsPKdP7double2i)
        /*0068*/ 	.word	0x00000016


	//----- nvinfo : EIATTR_FRAME_SIZE
	.align		4
.L_19:
        /*006c*/ 	.byte	0x04, 0x11
        /*006e*/ 	.short	(.L_21 - .L_20)
	.align		4
.L_20:
        /*0070*/ 	.word	index@(_Z16fill_DST_columnsPKdP7double2i)
        /*0074*/ 	.word	0x00000000


	//----- nvinfo : EIATTR_REGCOUNT
	.align		4
.L_21:
        /*0078*/ 	.byte	0x04, 0x2f
        /*007a*/ 	.short	(.L_23 - .L_22)
	.align		4
.L_22:
        /*007c*/ 	.word	index@(_Z19extract_DST_columnsPK7double2Pdii)
        /*0080*/ 	.word	0x00000016


	//----- nvinfo : EIATTR_FRAME_SIZE
	.align		4
.L_23:
        /*0084*/ 	.byte	0x04, 0x11
        /*0086*/ 	.short	(.L_25 - .L_24)
	.align		4
.L_24:
        /*0088*/ 	.word	index@($__internal_1_$__cuda_sm20_div_rn_f64_full)
        /*008c*/ 	.word	0x00000000


	//----- nvinfo : EIATTR_FRAME_SIZE
	.align		4
.L_25:
        /*0090*/ 	.byte	0x04, 0x11
        /*0092*/ 	.short	(.L_27 - .L_26)
	.align		4
.L_26:
        /*0094*/ 	.word	index@(_Z19extract_DST_columnsPK7double2Pdii)
        /*0098*/ 	.word	0x00000000


	//----- nvinfo : EIATTR_REGCOUNT
	.align		4
.L_27:
        /*009c*/ 	.byte	0x04, 0x2f
        /*009e*/ 	.short	(.L_29 - .L_28)
	.align		4
.L_28:
        /*00a0*/ 	.word	index@(_Z13fill_DST_rowsPKdP7double2i)
        /*00a4*/ 	.word	0x00000016


	//----- nvinfo : EIATTR_FRAME_SIZE
	.align		4
.L_29:
        /*00a8*/ 	.byte	0x04, 0x11
        /*00aa*/ 	.short	(.L_31 - .L_30)
	.align		4
.L_30:
        /*00ac*/ 	.word	index@(_Z13fill_DST_rowsPKdP7double2i)
        /*00b0*/ 	.word	0x00000000


	//----- nvinfo : EIATTR_REGCOUNT
	.align		4
.L_31:
        /*00b4*/ 	.byte	0x04, 0x2f
        /*00b6*/ 	.short	(.L_33 - .L_32)
	.align		4
.L_32:
        /*00b8*/ 	.word	index@(_Z16extract_DST_rowsPK7double2Pdii)
        /*00bc*/ 	.word	0x00000016


	//----- nvinfo : EIATTR_FRAME_SIZE
	.align		4
.L_33:
        /*00c0*/ 	.byte	0x04, 0x11
        /*00c2*/ 	.short	(.L_35 - .L_34)
	.align		4
.L_34:
        /*00c4*/ 	.word	index@($__internal_0_$__cuda_sm20_div_rn_f64_full)
        /*00c8*/ 	.word	0x00000000


	//----- nvinfo : EIATTR_FRAME_SIZE
	.align		4
.L_35:
        /*00cc*/ 	.byte	0x04, 0x11
        /*00ce*/ 	.short	(.L_37 - .L_36)
	.align		4
.L_36:
        /*00d0*/ 	.word	index@(_Z16extract_DST_rowsPK7double2Pdii)
        /*00d4*/ 	.word	0x00000000


	//----- nvinfo : EIATTR_MIN_STACK_SIZE
	.align		4
.L_37:
        /*00d8*/ 	.byte	0x04, 0x12
        /*00da*/ 	.short	(.L_39 - .L_38)
	.align		4
.L_38:
        /*00dc*/ 	.word	index@(_Z16extract_DST_rowsPK7double2Pdii)
        /*00e0*/ 	.word	0x00000000


	//----- nvinfo : EIATTR_MIN_STACK_SIZE
	.align		4
.L_39:
        /*00e4*/ 	.byte	0x04, 0x12
        /*00e6*/ 	.short	(.L_41 - .L_40)
	.align		4
.L_40:
        /*00e8*/ 	.word	index@(_Z13fill_DST_rowsPKdP7double2i)
        /*00ec*/ 	.word	0x00000000


	//----- nvinfo : EIATTR_MIN_STACK_SIZE
	.align		4
.L_41:
        /*00f0*/ 	.byte	0x04, 0x12
        /*00f2*/ 	.short	(.L_43 - .L_42)
	.align		4
.L_42:
        /*00f4*/ 	.word	index@(_Z19extract_DST_columnsPK7double2Pdii)
        /*00f8*/ 	.word	0x00000000


	//----- nvinfo : EIATTR_MIN_STACK_SIZE
	.align		4
.L_43:
        /*00fc*/ 	.byte	0x04, 0x12
        /*00fe*/ 	.short	(.L_45 - .L_44)
	.align		4
.L_44:
        /*0100*/ 	.word	index@(_Z16fill_DST_columnsPKdP7double2i)
        /*0104*/ 	.word	0x00000000


	//----- nvinfo : EIATTR_MIN_STACK_SIZE
	.align		4
.L_45:
        /*0108*/ 	.byte	0x04, 0x12
        /*010a*/ 	.short	(.L_47 - .L_46)
	.align		4
.L_46:
        /*010c*/ 	.word	index@(_Z13copy_interiorPKdPdi)
        /*0110*/ 	.word	0x00000000


	//----- nvinfo : EIATTR_MIN_STACK_SIZE
	.align		4
.L_47:
        /*0114*/ 	.byte	0x04, 0x12
        /*0116*/ 	.short	(.L_49 - .L_48)
	.align		4
.L_48:
        /*0118*/ 	.word	index@(_Z16compute_divisionPKdPdid)
        /*011c*/ 	.word	0x00000000


	//----- nvinfo : EIATTR_MIN_STACK_SIZE
	.align		4
.L_49:
        /*0120*/ 	.byte	0x04, 0x12
        /*0122*/ 	.short	(.L_51 - .L_50)
	.align		4
.L_50:
        /*0124*/ 	.word	index@(_Z6init_fPdid)
        /*0128*/ 	.word	0x00000028
.L_51:


//--------------------- .nv.compat                --------------------------
	.section	.nv.compat,"",@"SHT_CUDA_COMPAT_INFO"
	.align	4
        /*0000*/ 	.byte	0x02, 0x09, 0x00, 0x00, 0x02, 0x02, 0x01, 0x00, 0x02, 0x05, 0x05, 0x00, 0x03, 0x07, 0x01, 0x01
        /*0010*/ 	.byte	0x02, 0x03, 0x00, 0x00, 0x02, 0x06, 0x01, 0x00, 0x04, 0x0b, 0x08, 0x00, 0x01, 0x00, 0x00, 0x00
        /*0020*/ 	.byte	0x00, 0x00, 0x00, 0x00


//--------------------- .nv.info._Z16extract_DST_rowsPK7double2Pdii --------------------------
	.section	.nv.info._Z16extract_DST_rowsPK7double2Pdii,"",@"SHT_CUDA_INFO"
	.sectionflags	@""
	.align	4


	//----- nvinfo : EIATTR_CUDA_API_VERSION
	.align		4
        /*0000*/ 	.byte	0x04, 0x37
        /*0002*/ 	.short	(.L_53 - .L_52)
.L_52:
        /*0004*/ 	.word	0x00000082


	//----- nvinfo : EIATTR_KPARAM_INFO
	.align		4
.L_53:
        /*0008*/ 	.byte	0x04, 0x17
        /*000a*/ 	.short	(.L_55 - .L_54)
.L_54:
        /*000c*/ 	.word	0x00000000
        /*0010*/ 	.short	0x0003
        /*0012*/ 	.short	0x0014
        /*0014*/ 	.byte	0x00, 0xf0, 0x11, 0x00


	//----- nvinfo : EIATTR_KPARAM_INFO
	.align		4
.L_55:
        /*0018*/ 	.byte	0x04, 0x17
        /*001a*/ 	.short	(.L_57 - .L_56)
.L_56:
        /*001c*/ 	.word	0x00000000
        /*0020*/ 	.short	0x0002
        /*0022*/ 	.short	0x0010
        /*0024*/ 	.byte	0x00, 0xf0, 0x11, 0x00


	//----- nvinfo : EIATTR_KPARAM_INFO
	.align		4
.L_57:
        /*0028*/ 	.byte	0x04, 0x17
        /*002a*/ 	.short	(.L_59 - .L_58)
.L_58:
        /*002c*/ 	.word	0x00000000
        /*0030*/ 	.short	0x0001
        /*0032*/ 	.short	0x0008
        /*0034*/ 	.byte	0x00, 0xf5, 0x21, 0x00


	//----- nvinfo : EIATTR_KPARAM_INFO
	.align		4
.L_59:
        /*0038*/ 	.byte	0x04, 0x17
        /*003a*/ 	.short	(.L_61 - .L_60)
.L_60:
        /*003c*/ 	.word	0x00000000
        /*0040*/ 	.short	0x0000
        /*0042*/ 	.short	0x0000
        /*0044*/ 	.byte	0x00, 0xf5, 0x21, 0x00


	//----- nvinfo : EIATTR_SPARSE_MMA_MASK
	.align		4
.L_61:
        /*0048*/ 	.byte	0x03, 0x50
        /*004a*/ 	.short	0x0000


	//----- nvinfo : EIATTR_MAXREG_COUNT
	.align		4
        /*004c*/ 	.byte	0x03, 0x1b
        /*004e*/ 	.short	0x00ff


	//----- nvinfo : EIATTR_MERCURY_ISA_VERSION
	.align		4
        /*0050*/ 	.byte	0x03, 0x5f
        /*0052*/ 	.short	0x0101


	//----- nvinfo : EIATTR_VRC_CTA_INIT_COUNT
	.align		4
        /*0054*/ 	.byte	0x02, 0x4a
	.zero		1
	.zero		1


	//----- nvinfo : EIATTR_EXIT_INSTR_OFFSETS
	.align		4
        /*0058*/ 	.byte	0x04, 0x1c
        /*005a*/ 	.short	(.L_63 - .L_62)


	//   ....[0]....
.L_62:
        /*005c*/ 	.word	0x00000060


	//   ....[1]....
        /*0060*/ 	.word	0x000002d0


	//----- nvinfo : EIATTR_CRS_STACK_SIZE
	.align		4
.L_63:
        /*0064*/ 	.byte	0x04, 0x1e
        /*0066*/ 	.short	(.L_65 - .L_64)
.L_64:
        /*0068*/ 	.word	0x00000000


	//----- nvinfo : EIATTR_CBANK_PARAM_SIZE
	.align		4
.L_65:
        /*006c*/ 	.byte	0x03, 0x19
        /*006e*/ 	.short	0x0018


	//----- nvinfo : EIATTR_PARAM_CBANK
	.align		4
        /*0070*/ 	.byte	0x04, 0x0a
        /*0072*/ 	.short	(.L_67 - .L_66)
	.align		4
.L_66:
        /*0074*/ 	.word	index@(.nv.constant0._Z16extract_DST_rowsPK7double2Pdii)
        /*0078*/ 	.short	0x0380
        /*007a*/ 	.short	0x0018


	//----- nvinfo : EIATTR_SW_WAR
	.align		4
.L_67:
        /*007c*/ 	.byte	0x04, 0x36
        /*007e*/ 	.short	(.L_69 - .L_68)
.L_68:
        /*0080*/ 	.word	0x00000008
.L_69:


//--------------------- .nv.info._Z13fill_DST_rowsPKdP7double2i --------------------------
	.section	.nv.info._Z13fill_DST_rowsPKdP7double2i,"",@"SHT_CUDA_INFO"
	.sectionflags	@""
	.align	4


	//----- nvinfo : EIATTR_CUDA_API_VERSION
	.align		4
        /*0000*/ 	.byte	0x04, 0x37
        /*0002*/ 	.short	(.L_71 - .L_70)
.L_70:
        /*0004*/ 	.word	0x00000082


	//----- nvinfo : EIATTR_KPARAM_INFO
	.align		4
.L_71:
        /*0008*/ 	.byte	0x04, 0x17
        /*000a*/ 	.short	(.L_73 - .L_72)
.L_72:
        /*000c*/ 	.word	0x00000000
        /*0010*/ 	.short	0x0002
        /*0012*/ 	.short	0x0010
        /*0014*/ 	.byte	0x00, 0xf0, 0x11, 0x00


	//----- nvinfo : EIATTR_KPARAM_INFO
	.align		4
.L_73:
        /*0018*/ 	.byte	0x04, 0x17
        /*001a*/ 	.short	(.L_75 - .L_74)
.L_74:
        /*001c*/ 	.word	0x00000000
        /*0020*/ 	.short	0x0001
        /*0022*/ 	.short	0x0008
        /*0024*/ 	.byte	0x00, 0xf5, 0x21, 0x00


	//----- nvinfo : EIATTR_KPARAM_INFO
	.align		4
.L_75:
        /*0028*/ 	.byte	0x04, 0x17
        /*002a*/ 	.short	(.L_77 - .L_76)
.L_76:
        /*002c*/ 	.word	0x00000000
        /*0030*/ 	.short	0x0000
        /*0032*/ 	.short	0x0000
        /*0034*/ 	.byte	0x00, 0xf5, 0x21, 0x00


	//----- nvinfo : EIATTR_SPARSE_MMA_MASK
	.align		4
.L_77:
        /*0038*/ 	.byte	0x03, 0x50
        /*003a*/ 	.short	0x0000


	//----- nvinfo : EIATTR_MAXREG_COUNT
	.align		4
        /*003c*/ 	.byte	0x03, 0x1b
        /*003e*/ 	.short	0x00ff


	//----- nvinfo : EIATTR_MERCURY_ISA_VERSION
	.align		4
        /*0040*/ 	.byte	0x03, 0x5f
        /*0042*/ 	.short	0x0101


	//----- nvinfo : EIATTR_VRC_CTA_INIT_COUNT
	.align		4
        /*0044*/ 	.byte	0x02, 0x4a
	.zero		1
	.zero		1


	//----- nvinfo : EIATTR_EXIT_INSTR_OFFSETS
	.align		4
        /*0048*/ 	.byte	0x04, 0x1c
        /*004a*/ 	.short	(.L_79 - .L_78)


	//   ....[0]....
.L_78:
        /*004c*/ 	.word	0x00000060


	//   ....[1]....
        /*0050*/ 	.word	0x000001d0


	//----- nvinfo : EIATTR_CBANK_PARAM_SIZE
	.align		4
.L_79:
        /*0054*/ 	.byte	0x03, 0x19
        /*0056*/ 	.short	0x0014


	//----- nvinfo : EIATTR_PARAM_CBANK
	.align		4
        /*0058*/ 	.byte	0x04, 0x0a
        /*005a*/ 	.short	(.L_81 - .L_80)
	.align		4
.L_80:
        /*005c*/ 	.word	index@(.nv.constant0._Z13fill_DST_rowsPKdP7double2i)
        /*0060*/ 	.short	0x0380
        /*0062*/ 	.short	0x0014


	//----- nvinfo : EIATTR_SW_WAR
	.align		4
.L_81:
        /*0064*/ 	.byte	0x04, 0x36
        /*0066*/ 	.short	(.L_83 - .L_82)
.L_82:
        /*0068*/ 	.word	0x00000008
.L_83:


//--------------------- .nv.info._Z19extract_DST_columnsPK7double2Pdii --------------------------
	.section	.nv.info._Z19extract_DST_columnsPK7double2Pdii,"",@"SHT_CUDA_INFO"
	.sectionflags	@""
	.align	4


	//----- nvinfo : EIATTR_CUDA_API_VERSION
	.align		4
        /*0000*/ 	.byte	0x04, 0x37
        /*0002*/ 	.short	(.L_85 - .L_84)
.L_84:
        /*0004*/ 	.word	0x00000082


	//----- nvinfo : EIATTR_KPARAM_INFO
	.align		4
.L_85:
        /*0008*/ 	.byte	0x04, 0x17
        /*000a*/ 	.short	(.L_87 - .L_86)
.L_86:
        /*000c*/ 	.word	0x00000000
        /*0010*/ 	.short	0x0003
        /*0012*/ 	.short	0x0014
        /*0014*/ 	.byte	0x00, 0xf0, 0x11, 0x00


	//----- nvinfo : EIATTR_KPARAM_INFO
	.align		4
.L_87:
        /*0018*/ 	.byte	0x04, 0x17
        /*001a*/ 	.short	(.L_89 - .L_88)
.L_88:
        /*001c*/ 	.word	0x00000000
        /*0020*/ 	.short	0x0002
        /*0022*/ 	.short	0x0010
        /*0024*/ 	.byte	0x00, 0xf0, 0x11, 0x00


	//----- nvinfo : EIATTR_KPARAM_INFO
	.align		4
.L_89:
        /*0028*/ 	.byte	0x04, 0x17
        /*002a*/ 	.short	(.L_91 - .L_90)
.L_90:
        /*002c*/ 	.word	0x00000000
        /*0030*/ 	.short	0x0001
        /*0032*/ 	.short	0x0008
        /*0034*/ 	.byte	0x00, 0xf5, 0x21, 0x00


	//----- nvinfo : EIATTR_KPARAM_INFO
	.align		4
.L_91:
        /*0038*/ 	.byte	0x04, 0x17
        /*003a*/ 	.short	(.L_93 - .L_92)
.L_92:
        /*003c*/ 	.word	0x00000000
        /*0040*/ 	.short	0x0000
        /*0042*/ 	.short	0x0000
        /*0044*/ 	.byte	0x00, 0xf5, 0x21, 0x00


	//----- nvinfo : EIATTR_SPARSE_MMA_MASK
	.align		4
.L_93:
        /*0048*/ 	.byte	0x03, 0x50
        /*004a*/ 	.short	0x0000


	//----- nvinfo : EIATTR_MAXREG_COUNT
	.align		4
        /*004c*/ 	.byte	0x03, 0x1b
        /*004e*/ 	.short	0x00ff


	//----- nvinfo : EIATTR_MERCURY_ISA_VERSION
	.align		4
        /*0050*/ 	.byte	0x03, 0x5f
        /*0052*/ 	.short	0x0101


	//----- nvinfo : EIATTR_VRC_CTA_INIT_COUNT
	.align		4
        /*0054*/ 	.byte	0x02, 0x4a
	.zero		1
	.zero		1


	//----- nvinfo : EIATTR_EXIT_INSTR_OFFSETS
	.align		4
        /*0058*/ 	.byte	0x04, 0x1c
        /*005a*/ 	.short	(.L_95 - .L_94)


	//   ....[0]....
.L_94:
        /*005c*/ 	.word	0x00000060


	//   ....[1]....
        /*0060*/ 	.word	0x000002d0


	//----- nvinfo : EIATTR_CRS_STACK_SIZE
	.align		4
.L_95:
        /*0064*/ 	.byte	0x04, 0x1e
        /*0066*/ 	.short	(.L_97 - .L_96)
.L_96:
        /*0068*/ 	.word	0x00000000


	//----- nvinfo : EIATTR_CBANK_PARAM_SIZE
	.align		4
.L_97:
        /*006c*/ 	.byte	0x03, 0x19
        /*006e*/ 	.short	0x0018


	//----- nvinfo : EIATTR_PARAM_CBANK
	.align		4
        /*0070*/ 	.byte	0x04, 0x0a
        /*0072*/ 	.short	(.L_99 - .L_98)
	.align		4
.L_98:
        /*0074*/ 	.word	index@(.nv.constant0._Z19extract_DST_columnsPK7double2Pdii)
        /*0078*/ 	.short	0x0380
        /*007a*/ 	.short	0x0018


	//----- nvinfo : EIATTR_SW_WAR
	.align		4
.L_99:
        /*007c*/ 	.byte	0x04, 0x36
        /*007e*/ 	.short	(.L_101 - .L_100)
.L_100:
        /*0080*/ 	.word	0x00000008
.L_101:


//--------------------- .nv.info._Z16fill_DST_columnsPKdP7double2i --------------------------
	.section	.nv.info._Z16fill_DST_columnsPKdP7double2i,"",@"SHT_CUDA_INFO"
	.sectionflags	@""
	.align	4


	//----- nvinfo : EIATTR_CUDA_API_VERSION
	.align		4
        /*0000*/ 	.byte	0x04, 0x37
        /*0002*/ 	.short	(.L_103 - .L_102)
.L_102:
        /*0004*/ 	.word	0x00000082


	//----- nvinfo : EIATTR_KPARAM_INFO
	.align		4
.L_103:
        /*0008*/ 	.byte	0x04, 0x17
        /*000a*/ 	.short	(.L_105 - .L_104)
.L_104:
        /*000c*/ 	.word	0x00000000
        /*0010*/ 	.short	0x0002
        /*0012*/ 	.short	0x0010
        /*0014*/ 	.byte	0x00, 0xf0, 0x11, 0x00


	//----- nvinfo : EIATTR_KPARAM_INFO
	.align		4
.L_105:
        /*0018*/ 	.byte	0x04, 0x17
        /*001a*/ 	.short	(.L_107 - .L_106)
.L_106:
        /*001c*/ 	.word	0x00000000
        /*0020*/ 	.short	0x0001
        /*0022*/ 	.short	0x0008
        /*0024*/ 	.byte	0x00, 0xf5, 0x21, 0x00


	//----- nvinfo : EIATTR_KPARAM_INFO
	.align		4
.L_107:
        /*0028*/ 	.byte	0x04, 0x17
        /*002a*/ 	.short	(.L_109 - .L_108)
.L_108:
        /*002c*/ 	.word	0x00000000
        /*0030*/ 	.short	0x0000
        /*0032*/ 	.short	0x0000
        /*0034*/ 	.byte	0x00, 0xf5, 0x21, 0x00


	//----- nvinfo : EIATTR_SPARSE_MMA_MASK
	.align		4
.L_109:
        /*0038*/ 	.byte	0x03, 0x50
        /*003a*/ 	.short	0x0000


	//----- nvinfo : EIATTR_MAXREG_COUNT
	.align		4
        /*003c*/ 	.byte	0x03, 0x1b
        /*003e*/ 	.short	0x00ff


	//----- nvinfo : EIATTR_MERCURY_ISA_VERSION
	.align		4
        /*0040*/ 	.byte	0x03, 0x5f
        /*0042*/ 	.short	0x0101


	//----- nvinfo : EIATTR_VRC_CTA_INIT_COUNT
	.align		4
        /*0044*/ 	.byte	0x02, 0x4a
	.zero		1
	.zero		1


	//----- nvinfo : EIATTR_EXIT_INSTR_OFFSETS
	.align		4
        /*0048*/ 	.byte	0x04, 0x1c
        /*004a*/ 	.short	(.L_111 - .L_110)


	//   ....[0]....
.L_110:
        /*004c*/ 	.word	0x00000060


	//   ....[1]....
        /*0050*/ 	.word	0x000001d0


	//----- nvinfo : EIATTR_CBANK_PARAM_SIZE
	.align		4
.L_111:
        /*0054*/ 	.byte	0x03, 0x19
        /*0056*/ 	.short	0x0014


	//----- nvinfo : EIATTR_PARAM_CBANK
	.align		4
        /*0058*/ 	.byte	0x04, 0x0a
        /*005a*/ 	.short	(.L_113 - .L_112)
	.align		4
.L_112:
        /*005c*/ 	.word	index@(.nv.constant0._Z16fill_DST_columnsPKdP7double2i)
        /*0060*/ 	.short	0x0380
        /*0062*/ 	.short	0x0014


	//----- nvinfo : EIATTR_SW_WAR
	.align		4
.L_113:
        /*0064*/ 	.byte	0x04, 0x36
        /*0066*/ 	.short	(.L_115 - .L_114)
.L_114:
        /*0068*/ 	.word	0x00000008
.L_115:


//--------------------- .nv.info._Z13copy_interiorPKdPdi --------------------------
	.section	.nv.info._Z13copy_interiorPKdPdi,"",@"SHT_CUDA_INFO"
	.sectionflags	@""
	.align	4


	//----- nvinfo : EIATTR_CUDA_API_VERSION
	.align		4
        /*0000*/ 	.byte	0x04, 0x37
        /*0002*/ 	.short	(.L_117 - .L_116)
.L_116:
        /*0004*/ 	.word	0x00000082


	//----- nvinfo : EIATTR_KPARAM_INFO
	.align		4
.L_117:
        /*0008*/ 	.byte	0x04, 0x17
        /*000a*/ 	.short	(.L_119 - .L_118)
.L_118:
        /*000c*/ 	.word	0x00000000
        /*0010*/ 	.short	0x0002
        /*0012*/ 	.short	0x0010
        /*0014*/ 	.byte	0x00, 0xf0, 0x11, 0x00


	//----- nvinfo : EIATTR_KPARAM_INFO
	.align		4
.L_119:
        /*0018*/ 	.byte	0x04, 0x17
        /*001a*/ 	.short	(.L_121 - .L_120)
.L_120:
        /*001c*/ 	.word	0x00000000
        /*0020*/ 	.short	0x0001
        /*0022*/ 	.short	0x0008
        /*0024*/ 	.byte	0x00, 0xf5, 0x21, 0x00


	//----- nvinfo : EIATTR_KPARAM_INFO
	.align		4
.L_121:
        /*0028*/ 	.byte	0x04, 0x17
        /*002a*/ 	.short	(.L_123 - .L_122)
.L_122:
        /*002c*/ 	.word	0x00000000
        /*0030*/ 	.short	0x0000
        /*0032*/ 	.short	0x0000
        /*0034*/ 	.byte	0x00, 0xf5, 0x21, 0x00


	//----- nvinfo : EIATTR_SPARSE_MMA_MASK
	.align		4
.L_123:
        /*0038*/ 	.byte	0x03, 0x50
        /*003a*/ 	.short	0x0000


	//----- nvinfo : EIATTR_MAXREG_COUNT
	.align		4
        /*003c*/ 	.byte	0x03, 0x1b
        /*003e*/ 	.short	0x00ff


	//----- nvinfo : EIATTR_MERCURY_ISA_VERSION
	.align		4
        /*0040*/ 	.byte	0x03, 0x5f
        /*0042*/ 	.short	0x0101


	//----- nvinfo : EIATTR_VRC_CTA_INIT_COUNT
	.align		4
        /*0044*/ 	.byte	0x02, 0x4a
	.zero		1
	.zero		1


	//----- nvinfo : EIATTR_EXIT_INSTR_OFFSETS
	.align		4
        /*0048*/ 	.byte	0x04, 0x1c
        /*004a*/ 	.short	(.L_125 - .L_124)


	//   ....[0]....
.L_124:
        /*004c*/ 	.word	0x000000d0


	//   ....[1]....
        /*0050*/ 	.word	0x00000190


	//   ....[2]....
        /*0054*/ 	.word	0x00000270


	//----- nvinfo : EIATTR_CBANK_PARAM_SIZE
	.align		4
.L_125:
        /*0058*/ 	.byte	0x03, 0x19
        /*005a*/ 	.short	0x0014


	//----- nvinfo : EIATTR_PARAM_CBANK
	.align		4
        /*005c*/ 	.byte	0x04, 0x0a
        /*005e*/ 	.short	(.L_127 - .L_126)
	.align		4
.L_126:
        /*0060*/ 	.word	index@(.nv.constant0._Z13copy_interiorPKdPdi)
        /*0064*/ 	.short	0x0380
        /*0066*/ 	.short	0x0014


	//----- nvinfo : EIATTR_SW_WAR
	.align		4
.L_127:
        /*0068*/ 	.byte	0x04, 0x36
        /*006a*/ 	.short	(.L_129 - .L_128)
.L_128:
        /*006c*/ 	.word	0x00000008
.L_129:


//--------------------- .nv.info._Z16compute_divisionPKdPdid --------------------------
	.section	.nv.info._Z16compute_divisionPKdPdid,"",@"SHT_CUDA_INFO"
	.sectionflags	@""
	.align	4


	//----- nvinfo : EIATTR_CUDA_API_VERSION
	.align		4
        /*0000*/ 	.byte	0x04, 0x37
        /*0002*/ 	.short	(.L_131 - .L_130)
.L_130:
        /*0004*/ 	.word	0x00000082


	//----- nvinfo : EIATTR_KPARAM_INFO
	.align		4
.L_131:
        /*0008*/ 	.byte	0x04, 0x17
        /*000a*/ 	.short	(.L_133 - .L_132)
.L_132:
        /*000c*/ 	.word	0x00000000
        /*0010*/ 	.short	0x0003
        /*0012*/ 	.short	0x0018
        /*0014*/ 	.byte	0x00, 0xf0, 0x21, 0x00


	//----- nvinfo : EIATTR_KPARAM_INFO
	.align		4
.L_133:
        /*0018*/ 	.byte	0x04, 0x17
        /*001a*/ 	.short	(.L_135 - .L_134)
.L_134:
        /*001c*/ 	.word	0x00000000
        /*0020*/ 	.short	0x0002
        /*0022*/ 	.short	0x0010
        /*0024*/ 	.byte	0x00, 0xf0, 0x11, 0x00


	//----- nvinfo : EIATTR_KPARAM_INFO
	.align		4
.L_135:
        /*0028*/ 	.byte	0x04, 0x17
        /*002a*/ 	.short	(.L_137 - .L_136)
.L_136:
        /*002c*/ 	.word	0x00000000
        /*0030*/ 	.short	0x0001
        /*0032*/ 	.short	0x0008
        /*0034*/ 	.byte	0x00, 0xf5, 0x21, 0x00


	//----- nvinfo : EIATTR_KPARAM_INFO
	.align		4
.L_137:
        /*0038*/ 	.byte	0x04, 0x17
        /*003a*/ 	.short	(.L_139 - .L_138)
.L_138:
        /*003c*/ 	.word	0x00000000
        /*0040*/ 	.short	0x0000
        /*0042*/ 	.short	0x0000
        /*0044*/ 	.byte	0x00, 0xf5, 0x21, 0x00


	//----- nvinfo : EIATTR_SPARSE_MMA_MASK
	.align		4
.L_139:
        /*0048*/ 	.byte	0x03, 0x50
        /*004a*/ 	.short	0x0000


	//----- nvinfo : EIATTR_MAXREG_COUNT
	.align		4
        /*004c*/ 	.byte	0x03, 0x1b
        /*004e*/ 	.short	0x00ff


	//----- nvinfo : EIATTR_MERCURY_ISA_VERSION
	.align		4
        /*0050*/ 	.byte	0x03, 0x5f
        /*0052*/ 	.short	0x0101


	//----- nvinfo : EIATTR_VRC_CTA_INIT_COUNT
	.align		4
        /*0054*/ 	.byte	0x02, 0x4a
	.zero		1
	.zero		1


	//----- nvinfo : EIATTR_EXIT_INSTR_OFFSETS
	.align		4
        /*0058*/ 	.byte	0x04, 0x1c
        /*005a*/ 	.short	(.L_141 - .L_140)


	//   ....[0]....
.L_140:
        /*005c*/ 	.word	0x000000c0


	//   ....[1]....
        /*0060*/ 	.word	0x00000710


	//----- nvinfo : EIATTR_CRS_STACK_SIZE
	.align		4
.L_141:
        /*0064*/ 	.byte	0x04, 0x1e
        /*0066*/ 	.short	(.L_143 - .L_142)
.L_142:
        /*0068*/ 	.word	0x00000000


	//----- nvinfo : EIATTR_CBANK_PARAM_SIZE
	.align		4
.L_143:
        /*006c*/ 	.byte	0x03, 0x19
        /*006e*/ 	.short	0x0020


	//----- nvinfo : EIATTR_PARAM_CBANK
	.align		4
        /*0070*/ 	.byte	0x04, 0x0a
        /*0072*/ 	.short	(.L_145 - .L_144)
	.align		4
.L_144:
        /*0074*/ 	.word	index@(.nv.constant0._Z16compute_divisionPKdPdid)
        /*0078*/ 	.short	0x0380
        /*007a*/ 	.short	0x0020


	//----- nvinfo : EIATTR_SW_WAR
	.align		4
.L_145:
        /*007c*/ 	.byte	0x04, 0x36
        /*007e*/ 	.short	(.L_147 - .L_146)
.L_146:
        /*0080*/ 	.word	0x00000008
.L_147:


//--------------------- .nv.info._Z6init_fPdid    --------------------------
	.section	.nv.info._Z6init_fPdid,"",@"SHT_CUDA_INFO"
	.sectionflags	@""
	.align	4


	//----- nvinfo : EIATTR_CUDA_API_VERSION
	.align		4
        /*0000*/ 	.byte	0x04, 0x37
        /*0002*/ 	.short	(.L_149 - .L_148)
.L_148:
        /*0004*/ 	.word	0x00000082


	//----- nvinfo : EIATTR_KPARAM_INFO
	.align		4
.L_149:
        /*0008*/ 	.byte	0x04, 0x17
        /*000a*/ 	.short	(.L_151 - .L_150)
.L_150:
        /*000c*/ 	.word	0x00000000
        /*0010*/ 	.short	0x0002
        /*0012*/ 	.short	0x0010
        /*0014*/ 	.byte	0x00, 0xf0, 0x21, 0x00


	//----- nvinfo : EIATTR_KPARAM_INFO
	.align		4
.L_151:
        /*0018*/ 	.byte	0x04, 0x17
        /*001a*/ 	.short	(.L_153 - .L_152)
.L_152:
        /*001c*/ 	.word	0x00000000
        /*0020*/ 	.short	0x0001
        /*0022*/ 	.short	0x0008
        /*0024*/ 	.byte	0x00, 0xf0, 0x11, 0x00


	//----- nvinfo : EIATTR_KPARAM_INFO
	.align		4
.L_153:
        /*0028*/ 	.byte	0x04, 0x17
        /*002a*/ 	.short	(.L_155 - .L_154)
.L_154:
        /*002c*/ 	.word	0x00000000
        /*0030*/ 	.short	0x0000
        /*0032*/ 	.short	0x0000
        /*0034*/ 	.byte	0x00, 0xf5, 0x21, 0x00


	//----- nvinfo : EIATTR_SPARSE_MMA_MASK
	.align		4
.L_155:
        /*0038*/ 	.byte	0x03, 0x50
        /*003a*/ 	.short	0x0000


	//----- nvinfo : EIATTR_MAXREG_COUNT
	.align		4
        /*003c*/ 	.byte	0x03, 0x1b
        /*003e*/ 	.short	0x00ff


	//----- nvinfo : EIATTR_MERCURY_ISA_VERSION
	.align		4
        /*0040*/ 	.byte	0x03, 0x5f
        /*0042*/ 	.short	0x0101


	//----- nvinfo : EIATTR_VRC_CTA_INIT_COUNT
	.align		4
        /*0044*/ 	.byte	0x02, 0x4a
	.zero		1
	.zero		1


	//----- nvinfo : EIATTR_EXIT_INSTR_OFFSETS
	.align		4
        /*0048*/ 	.byte	0x04, 0x1c
        /*004a*/ 	.short	(.L_157 - .L_156)


	//   ....[0]....
.L_156:
        /*004c*/ 	.word	0x000000d0


	//   ....[1]....
        /*0050*/ 	.word	0x000008d0


	//----- nvinfo : EIATTR_CRS_STACK_SIZE
	.align		4
.L_157:
        /*0054*/ 	.byte	0x04, 0x1e
        /*0056*/ 	.short	(.L_159 - .L_158)
.L_158:
        /*0058*/ 	.word	0x00000000


	//----- nvinfo : EIATTR_CBANK_PARAM_SIZE
	.align		4
.L_159:
        /*005c*/ 	.byte	0x03, 0x19
        /*005e*/ 	.short	0x0018


	//----- nvinfo : EIATTR_PARAM_CBANK
	.align		4
        /*0060*/ 	.byte	0x04, 0x0a
        /*0062*/ 	.short	(.L_161 - .L_160)
	.align		4
.L_160:
        /*0064*/ 	.word	index@(.nv.constant0._Z6init_fPdid)
        /*0068*/ 	.short	0x0380
        /*006a*/ 	.short	0x0018


	//----- nvinfo : EIATTR_SW_WAR
	.align		4
.L_161:
        /*006c*/ 	.byte	0x04, 0x36
        /*006e*/ 	.short	(.L_163 - .L_162)
.L_162:
        /*0070*/ 	.word	0x00000008
.L_163:


//--------------------- .nv.callgraph             --------------------------
	.section	.nv.callgraph,"",@"SHT_CUDA_CALLGRAPH"
	.align	4
	.sectionentsize	8
	.align		4
        /*0000*/ 	.word	0x00000000
	.align		4
        /*0004*/ 	.word	0xffffffff
	.align		4
        /*0008*/ 	.word	0x00000000
	.align		4
        /*000c*/ 	.word	0xfffffffe
	.align		4
        /*0010*/ 	.word	0x00000000
	.align		4
        /*0014*/ 	.word	0xfffffffd
	.align		4
        /*0018*/ 	.word	0x00000000
	.align		4
        /*001c*/ 	.word	0xfffffffc


//--------------------- .nv.constant4             --------------------------
	.section	.nv.constant4,"a",@progbits
	.align	8
	.align		8
.nv.constant4:
        /*0000*/ 	.dword	__cudart_i2opi_d
	.align		8
        /*0008*/ 	.dword	__cudart_sin_cos_coeffs


//--------------------- .text._Z16extract_DST_rowsPK7double2Pdii --------------------------
	.section	.text._Z16extract_DST_rowsPK7double2Pdii,"ax",@progbits
	.align	128
        .global         _Z16extract_DST_rowsPK7double2Pdii
        .type           _Z16extract_DST_rowsPK7double2Pdii,@function
        .size           _Z16extract_DST_rowsPK7double2Pdii,(.L_x_39 - _Z16extract_DST_rowsPK7double2Pdii)
        .other          _Z16extract_DST_rowsPK7double2Pdii,@"STO_CUDA_ENTRY STV_DEFAULT"
_Z16extract_DST_rowsPK7double2Pdii:
.text._Z16extract_DST_rowsPK7double2Pdii:
[----:B------:R-:W-:Y:S01]  /*0000*/  LDC R1, c[0x0][0x37c] ;  /* 0x0000df00ff017b82 */ /* 0x000fe20000000800 */
[----:B------:R-:W0:Y:S07]  /*0010*/  S2R R0, SR_TID.X ;  /* 0x0000000000007919 */ /* 0x000e2e0000002100 */
[----:B------:R-:W0:Y:S08]  /*0020*/  S2UR UR4, SR_CTAID.X ;  /* 0x00000000000479c3 */ /* 0x000e300000002500 */
[----:B------:R-:W1:Y:S01]  /*0030*/  LDC R3, c[0x0][0x390] ;  /* 0x0000e400ff037b82 */ /* 0x000e620000000800 */
[----:B0-----:R-:W-:-:S04]  /*0040*/  VIMNMX R2, PT, PT, R0, UR4, !PT ;  /* 0x0000000400027c48 */ /* 0x001fc8000ffe0100 */
[----:B-1----:R-:W-:-:S13]  /*0050*/  ISETP.GE.AND P0, PT, R2, R3, PT ;  /* 0x000000030200720c */ /* 0x002fda0003f06270 */
[----:B------:R-:W-:Y:S05]  /*0060*/  @P0 EXIT ;  /* 0x000000000000094d */ /* 0x000fea0003800000 */
[----:B------:R-:W0:Y:S01]  /*0070*/  LDCU UR5, c[0x0][0x394] ;  /* 0x00007280ff0577ac */ /* 0x000e220008000800 */
[----:B------:R-:W-:Y:S02]  /*0080*/  VIADD R4, R3, 0x1 ;  /* 0x0000000103047836 */ /* 0x000fe40000000000 */
[----:B------:R-:W-:Y:S01]  /*0090*/  IMAD.MOV.U32 R2, RZ, RZ, 0x0 ;  /* 0x00000000ff027424 */ /* 0x000fe200078e00ff */
[----:B------:R-:W1:Y:S01]  /*00a0*/  LDCU.64 UR6, c[0x0][0x358] ;  /* 0x00006b00ff0677ac */ /* 0x000e620008000a00 */
[----:B------:R-:W-:Y:S01]  /*00b0*/  IMAD.MOV.U32 R3, RZ, RZ, -0x40200000 ;  /* 0xbfe00000ff037424 */ /* 0x000fe200078e00ff */
[----:B0-----:R-:W-:-:S09]  /*00c0*/  UISETP.NE.AND UP0, UPT, UR5, 0x1, UPT ;  /* 0x000000010500788c */ /* 0x001fd2000bf05270 */
[----:B-1----:R-:W-:Y:S05]  /*00d0*/  BRA.U !UP0, `(.L_x_0) ;  /* 0x0000000108447547 */ /* 0x002fea000b800000 */
[----:B------:R-:W0:Y:S01]  /*00e0*/  I2F.F64.U32 R6, R4 ;  /* 0x0000000400067312 */ /* 0x000e220000201800 */
[----:B------:R-:W-:-:S07]  /*00f0*/  IMAD.MOV.U32 R2, RZ, RZ, 0x1 ;  /* 0x00000001ff027424 */ /* 0x000fce00078e00ff */
[----:B0-----:R-:W0:Y:S02]  /*0100*/  MUFU.RCP64H R3, R7 ;  /* 0x0000000700037308 */ /* 0x001e240000001800 */
[----:B0-----:R-:W-:-:S08]  /*0110*/  DFMA R8, -R6, R2, 1 ;  /* 0x3ff000000608742b */ /* 0x001fd00000000102 */
[----:B------:R-:W-:-:S08]  /*0120*/  DFMA R8, R8, R8, R8 ;  /* 0x000000080808722b */ /* 0x000fd00000000008 */
[----:B------:R-:W-:-:S08]  /*0130*/  DFMA R8, R2, R8, R2 ;  /* 0x000000080208722b */ /* 0x000fd00000000002 */
[----:B------:R-:W-:-:S08]  /*0140*/  DFMA R2, -R6, R8, 1 ;  /* 0x3ff000000602742b */ /* 0x000fd00000000108 */
[----:B------:R-:W-:-:S08]  /*0150*/  DFMA R2, R8, R2, R8 ;  /* 0x000000020802722b */ /* 0x000fd00000000008 */
[----:B------:R-:W-:-:S08]  /*0160*/  DMUL R8, R2, 2 ;  /* 0x4000000002087828 */ /* 0x000fd00000000000 */
[----:B------:R-:W-:-:S08]  /*0170*/  DFMA R10, -R6, R8, 2 ;  /* 0x40000000060a742b */ /* 0x000fd00000000108 */
[----:B------:R-:W-:-:S10]  /*0180*/  DFMA R2, R2, R10, R8 ;  /* 0x0000000a0202722b */ /* 0x000fd40000000008 */
[----:B------:R-:W-:-:S05]  /*0190*/  FFMA R5, RZ, R7, R3 ;  /* 0x00000007ff057223 */ /* 0x000fca0000000003 */
[----:B------:R-:W-:-:S13]  /*01a0*/  FSETP.GT.AND P0, PT, |R5|, 1.469367938527859385e-39, PT ;  /* 0x001000000500780b */ /* 0x000fda0003f04200 */
[----:B------:R-:W-:Y:S05]  /*01b0*/  @P0 BRA `(.L_x_1) ;  /* 0x0000000000080947 */ /* 0x000fea0003800000 */
[----:B------:R-:W-:-:S07]  /*01c0*/  MOV R8, 0x1e0 ;  /* 0x000001e000087802 */ /* 0x000fce0000000f00 */
[----:B------:R-:W-:Y:S05]  /*01d0*/  CALL.REL.NOINC `($__internal_0_$__cuda_sm20_div_rn_f64_full) ;  /* 0x0000000000407944 */ /* 0x000fea0003c00000 */
.L_x_1:
[----:B------:R-:W-:-:S11]  /*01e0*/  DMUL R2, R2, -0.5 ;  /* 0xbfe0000002027828 */ /* 0x000fd60000000000 */
.L_x_0:
[----:B------:R-:W0:Y:S01]  /*01f0*/  LDCU.64 UR8, c[0x0][0x380] ;  /* 0x00007000ff0877ac */ /* 0x000e220008000a00 */
[----:B------:R-:W-:Y:S01]  /*0200*/  IMAD R4, R4, UR4, RZ ;  /* 0x0000000404047c24 */ /* 0x000fe2000f8e02ff */
[----:B------:R-:W1:Y:S03]  /*0210*/  LDC R11, c[0x0][0x390] ;  /* 0x0000e400ff0b7b82 */ /* 0x000e660000000800 */
[----:B------:R-:W-:-:S05]  /*0220*/  IMAD.SHL.U32 R5, R4, 0x2, RZ ;  /* 0x0000000204057824 */ /* 0x000fca00078e00ff */
[C---:B------:R-:W-:Y:S01]  /*0230*/  IADD3 R4, P0, PT, R5.reuse, R0, RZ ;  /* 0x0000000005047210 */ /* 0x040fe20007f1e0ff */
[----:B------:R-:W2:Y:S03]  /*0240*/  LDC.64 R8, c[0x0][0x388] ;  /* 0x0000e200ff087b82 */ /* 0x000ea60000000a00 */
[----:B------:R-:W-:Y:S02]  /*0250*/  LEA.HI.X.SX32 R5, R5, RZ, 0x1, P0 ;  /* 0x000000ff05057211 */ /* 0x000fe400000f0eff */
[----:B0-----:R-:W-:-:S04]  /*0260*/  LEA R6, P0, R4, UR8, 0x4 ;  /* 0x0000000804067c11 */ /* 0x001fc8000f8020ff */
[----:B------:R-:W-:-:S05]  /*0270*/  LEA.HI.X R7, R4, UR9, R5, 0x4, P0 ;  /* 0x0000000904077c11 */ /* 0x000fca00080f2405 */
[----:B------:R-:W3:Y:S01]  /*0280*/  LDG.E.64 R4, desc[UR6][R6.64+0x18] ;  /* 0x0000180606047981 */ /* 0x000ee2000c1e1b00 */
[----:B-1----:R-:W-:Y:S01]  /*0290*/  IMAD R11, R11, UR4, R0 ;  /* 0x000000040b0b7c24 */ /* 0x002fe2000f8e0200 */
[----:B---3--:R-:W-:-:S03]  /*02a0*/  DMUL R2, R4, R2 ;  /* 0x0000000204027228 */ /* 0x008fc60000000000 */
[----:B--2---:R-:W-:-:S05]  /*02b0*/  IMAD.WIDE.U32 R4, R11, 0x8, R8 ;  /* 0x000000080b047825 */ /* 0x004fca00078e0008 */
[----:B------:R-:W-:Y:S01]  /*02c0*/  STG.E.64 desc[UR6][R4.64], R2 ;  /* 0x0000000204007986 */ /* 0x000fe2000c101b06 */
[----:B------:R-:W-:Y:S05]  /*02d0*/  EXIT ;  /* 0x000000000000794d */ /* 0x000fea0003800000 */
        .weak           $__internal_0_$__cuda_sm20_div_rn_f64_full
        .type           $__internal_0_$__cuda_sm20_div_rn_f64_full,@function
        .size           $__internal_0_$__cuda_sm20_div_rn_f64_full,(.L_x_39 - $__internal_0_$__cuda_sm20_div_rn_f64_full)
$__internal_0_$__cuda_sm20_div_rn_f64_full:
[C---:B------:R-:W-:Y:S01]  /*02e0*/  FSETP.GEU.AND P0, PT, |R7|.reuse, 1.469367938527859385e-39, PT ;  /* 0x001000000700780b */ /* 0x040fe20003f0e200 */
[----:B------:R-:W-:Y:S01]  /*02f0*/  IMAD.MOV.U32 R10, RZ, RZ, 0x1 ;  /* 0x00000001ff0a7424 */ /* 0x000fe200078e00ff */
[C---:B------:R-:W-:Y:S01]  /*0300*/  LOP3.LUT R2, R7.reuse, 0x800fffff, RZ, 0xc0, !PT ;  /* 0x800fffff07027812 */ /* 0x040fe200078ec0ff */
[----:B------:R-:W-:Y:S01]  /*0310*/  IMAD.MOV.U32 R18, RZ, RZ, 0x40000000 ;  /* 0x40000000ff127424 */ /* 0x000fe200078e00ff */
[----:B------:R-:W-:Y:S01]  /*0320*/  LOP3.LUT R9, R7, 0x7ff00000, RZ, 0xc0, !PT ;  /* 0x7ff0000007097812 */ /* 0x000fe200078ec0ff */
[----:B------:R-:W-:Y:S01]  /*0330*/  IMAD.MOV.U32 R5, RZ, RZ, 0x1ca00000 ;  /* 0x1ca00000ff057424 */ /* 0x000fe200078e00ff */
[----:B------:R-:W-:Y:S01]  /*0340*/  LOP3.LUT R3, R2, 0x3ff00000, RZ, 0xfc, !PT ;  /* 0x3ff0000002037812 */ /* 0x000fe200078efcff */
[----:B------:R-:W-:Y:S01]  /*0350*/  IMAD.MOV.U32 R2, RZ, RZ, R6 ;  /* 0x000000ffff027224 */ /* 0x000fe200078e0006 */
[----:B------:R-:W-:Y:S01]  /*0360*/  ISETP.LE.U32.AND P1, PT, R9, 0x40000000, PT ;  /* 0x400000000900780c */ /* 0x000fe20003f23070 */
[----:B------:R-:W-:-:S04]  /*0370*/  VIADD R19, R18, 0xffffffff ;  /* 0xffffffff12137836 */ /* 0x000fc80000000000 */
[----:B------:R-:W-:-:S06]  /*0380*/  @!P0 DMUL R2, R6, 8.98846567431157953865e+307 ;  /* 0x7fe0000006028828 */ /* 0x000fcc0000000000 */
[----:B------:R-:W0:Y:S04]  /*0390*/  MUFU.RCP64H R11, R3 ;  /* 0x00000003000b7308 */ /* 0x000e280000001800 */
[----:B------:R-:W-:Y:S02]  /*03a0*/  @!P0 LOP3.LUT R9, R3, 0x7ff00000, RZ, 0xc0, !PT ;  /* 0x7ff0000003098812 */ /* 0x000fe400078ec0ff */
[----:B------:R-:W-:-:S03]  /*03b0*/  ISETP.GT.U32.AND P0, PT, R19, 0x7feffffe, PT ;  /* 0x7feffffe1300780c */ /* 0x000fc60003f04070 */
[----:B------:R-:W-:-:S05]  /*03c0*/  VIADD R19, R9, 0xffffffff ;  /* 0xffffffff09137836 */ /* 0x000fca0000000000 */
[----:B------:R-:W-:Y:S01]  /*03d0*/  ISETP.GT.U32.OR P0, PT, R19, 0x7feffffe, P0 ;  /* 0x7feffffe1300780c */ /* 0x000fe20000704470 */
[----:B0-----:R-:W-:-:S08]  /*03e0*/  DFMA R12, R10, -R2, 1 ;  /* 0x3ff000000a0c742b */ /* 0x001fd00000000802 */
[----:B------:R-:W-:-:S08]  /*03f0*/  DFMA R12, R12, R12, R12 ;  /* 0x0000000c0c0c722b */ /* 0x000fd0000000000c */
[----:B------:R-:W-:-:S08]  /*0400*/  DFMA R12, R10, R12, R10 ;  /* 0x0000000c0a0c722b */ /* 0x000fd0000000000a */
[----:B------:R-:W-:-:S08]  /*0410*/  DFMA R10, R12, -R2, 1 ;  /* 0x3ff000000c0a742b */ /* 0x000fd00000000802 */
[----:B------:R-:W-:Y:S01]  /*0420*/  DFMA R12, R12, R10, R12 ;  /* 0x0000000a0c0c722b */ /* 0x000fe2000000000c */
[----:B------:R-:W-:Y:S01]  /*0430*/  SEL R11, R5, 0x63400000, !P1 ;  /* 0x63400000050b7807 */ /* 0x000fe20004800000 */
[----:B------:R-:W-:-:S06]  /*0440*/  IMAD.MOV.U32 R10, RZ, RZ, RZ ;  /* 0x000000ffff0a7224 */ /* 0x000fcc00078e00ff */
[----:B------:R-:W-:-:S08]  /*0450*/  DMUL R14, R12, R10 ;  /* 0x0000000a0c0e7228 */ /* 0x000fd00000000000 */
[----:B------:R-:W-:-:S08]  /*0460*/  DFMA R16, R14, -R2, R10 ;  /* 0x800000020e10722b */ /* 0x000fd0000000000a */
[----:B------:R-:W-:Y:S01]  /*0470*/  DFMA R12, R12, R16, R14 ;  /* 0x000000100c0c722b */ /* 0x000fe2000000000e */
[----:B------:R-:W-:Y:S10]  /*0480*/  @P0 BRA `(.L_x_2) ;  /* 0x0000000000740947 */ /* 0x000ff40003800000 */
[----:B------:R-:W-:Y:S01]  /*0490*/  LOP3.LUT R15, R7, 0x7ff00000, RZ, 0xc0, !PT ;  /* 0x7ff00000070f7812 */ /* 0x000fe200078ec0ff */
[----:B------:R-:W-:Y:S02]  /*04a0*/  IMAD.MOV.U32 R9, RZ, RZ, 0x40000000 ;  /* 0x40000000ff097424 */ /* 0x000fe400078e00ff */
[----:B------:R-:W-:Y:S01]  /*04b0*/  IMAD.MOV.U32 R16, RZ, RZ, RZ ;  /* 0x000000ffff107224 */ /* 0x000fe200078e00ff */
[----:B------:R-:W-:Y:S01]  /*04c0*/  ISETP.LE.U32.AND P0, PT, R15, 0x40000000, PT ;  /* 0x400000000f00780c */ /* 0x000fe20003f03070 */
[----:B------:R-:W-:-:S05]  /*04d0*/  IMAD.MOV R14, RZ, RZ, -R15 ;  /* 0x000000ffff0e7224 */ /* 0x000fca00078e0a0f */
[----:B------:R-:W-:Y:S02]  /*04e0*/  VIADDMNMX R9, R14, R9, 0xb9600000, !PT ;  /* 0xb96000000e097446 */ /* 0x000fe40007800109 */
[----:B------:R-:W-:Y:S02]  /*04f0*/  SEL R14, R5, 0x63400000, !P0 ;  /* 0x63400000050e7807 */ /* 0x000fe40004000000 */
[----:B------:R-:W-:-:S05]  /*0500*/  VIMNMX R9, PT, PT, R9, 0x46a00000, PT ;  /* 0x46a0000009097848 */ /* 0x000fca0003fe0100 */
[----:B------:R-:W-:-:S04]  /*0510*/  IMAD.IADD R9, R9, 0x1, -R14 ;  /* 0x0000000109097824 */ /* 0x000fc800078e0a0e */
[----:B------:R-:W-:-:S06]  /*0520*/  VIADD R17, R9, 0x7fe00000 ;  /* 0x7fe0000009117836 */ /* 0x000fcc0000000000 */
[----:B------:R-:W-:-:S10]  /*0530*/  DMUL R14, R12, R16 ;  /* 0x000000100c0e7228 */ /* 0x000fd40000000000 */
[----:B------:R-:W-:-:S13]  /*0540*/  FSETP.GTU.AND P0, PT, |R15|, 1.469367938527859385e-39, PT ;  /* 0x001000000f00780b */ /* 0x000fda0003f0c200 */
[----:B------:R-:W-:Y:S05]  /*0550*/  @P0 BRA `(.L_x_3) ;  /* 0x0000000000840947 */ /* 0x000fea0003800000 */
[----:B------:R-:W-:Y:S01]  /*0560*/  DFMA R2, R12, -R2, R10 ;  /* 0x800000020c02722b */ /* 0x000fe2000000000a */
[----:B------:R-:W-:-:S09]  /*0570*/  IMAD.MOV.U32 R16, RZ, RZ, RZ ;  /* 0x000000ffff107224 */ /* 0x000fd200078e00ff */
[C---:B------:R-:W-:Y:S02]  /*0580*/  FSETP.NEU.AND P0, PT, R3.reuse, RZ, PT ;  /* 0x000000ff0300720b */ /* 0x040fe40003f0d000 */
[----:B------:R-:W-:-:S04]  /*0590*/  LOP3.LUT R7, R3, 0x80000000, R7, 0x48, !PT ;  /* 0x8000000003077812 */ /* 0x000fc800078e4807 */
[----:B------:R-:W-:-:S07]  /*05a0*/  LOP3.LUT R17, R7, R17, RZ, 0xfc, !PT ;  /* 0x0000001107117212 */ /* 0x000fce00078efcff */
[----:B------:R-:W-:Y:S05]  /*05b0*/  @!P0 BRA `(.L_x_3) ;  /* 0x00000000006c8947 */ /* 0x000fea0003800000 */
[----:B------:R-:W-:Y:S01]  /*05c0*/  IMAD.MOV R3, RZ, RZ, -R9 ;  /* 0x000000ffff037224 */ /* 0x000fe200078e0a09 */
[----:B------:R-:W-:Y:S01]  /*05d0*/  IADD3 R9, PT, PT, -R9, -0x43300000, RZ ;  /* 0xbcd0000009097810 */ /* 0x000fe20007ffe1ff */
[----:B------:R-:W-:-:S06]  /*05e0*/  IMAD.MOV.U32 R2, RZ, RZ, RZ ;  /* 0x000000ffff027224 */ /* 0x000fcc00078e00ff */
[----:B------:R-:W-:Y:S02]  /*05f0*/  DFMA R2, R14, -R2, R12 ;  /* 0x800000020e02722b */ /* 0x000fe4000000000c */
[----:B------:R-:W-:-:S08]  /*0600*/  DMUL.RP R12, R12, R16 ;  /* 0x000000100c0c7228 */ /* 0x000fd00000008000 */
[----:B------:R-:W-:Y:S02]  /*0610*/  FSETP.NEU.AND P0, PT, |R3|, R9, PT ;  /* 0x000000090300720b */ /* 0x000fe40003f0d200 */
[----:B------:R-:W-:Y:S02]  /*0620*/  LOP3.LUT R7, R13, R7, RZ, 0x3c, !PT ;  /* 0x000000070d077212 */ /* 0x000fe400078e3cff */
[----:B------:R-:W-:Y:S02]  /*0630*/  FSEL R14, R12, R14, !P0 ;  /* 0x0000000e0c0e7208 */ /* 0x000fe40004000000 */
[----:B------:R-:W-:Y:S01]  /*0640*/  FSEL R15, R7, R15, !P0 ;  /* 0x0000000f070f7208 */ /* 0x000fe20004000000 */
[----:B------:R-:W-:Y:S06]  /*0650*/  BRA `(.L_x_3) ;  /* 0x0000000000447947 */ /* 0x000fec0003800000 */
.L_x_2:
[----:B------:R-:W-:-:S14]  /*0660*/  DSETP.NAN.AND P0, PT, R6, R6, PT ;  /* 0x000000060600722a */ /* 0x000fdc0003f08000 */
[----:B------:R-:W-:Y:S05]  /*0670*/  @P0 BRA `(.L_x_4) ;  /* 0x0000000000340947 */ /* 0x000fea0003800000 */
[----:B------:R-:W-:Y:S01]  /*0680*/  ISETP.NE.AND P0, PT, R18, R9, PT ;  /* 0x000000091200720c */ /* 0x000fe20003f05270 */
[----:B------:R-:W-:Y:S02]  /*0690*/  IMAD.MOV.U32 R14, RZ, RZ, 0x0 ;  /* 0x00000000ff0e7424 */ /* 0x000fe400078e00ff */
[----:B------:R-:W-:-:S10]  /*06a0*/  IMAD.MOV.U32 R15, RZ, RZ, -0x80000 ;  /* 0xfff80000ff0f7424 */ /* 0x000fd400078e00ff */
[----:B------:R-:W-:Y:S05]  /*06b0*/  @!P0 BRA `(.L_x_3) ;  /* 0x00000000002c8947 */ /* 0x000fea0003800000 */
[----:B------:R-:W-:Y:S02]  /*06c0*/  ISETP.NE.AND P0, PT, R18, 0x7ff00000, PT ;  /* 0x7ff000001200780c */ /* 0x000fe40003f05270 */
[----:B------:R-:W-:Y:S02]  /*06d0*/  LOP3.LUT R6, R7, 0x40000000, RZ, 0x3c, !PT ;  /* 0x4000000007067812 */ /* 0x000fe400078e3cff */
[----:B------:R-:W-:Y:S02]  /*06e0*/  ISETP.EQ.OR P0, PT, R9, RZ, !P0 ;  /* 0x000000ff0900720c */ /* 0x000fe40004702670 */
[----:B------:R-:W-:-:S11]  /*06f0*/  LOP3.LUT R15, R6, 0x80000000, RZ, 0xc0, !PT ;  /* 0x80000000060f7812 */ /* 0x000fd600078ec0ff */
[----:B------:R-:W-:Y:S01]  /*0700*/  @P0 LOP3.LUT R2, R15, 0x7ff00000, RZ, 0xfc, !PT ;  /* 0x7ff000000f020812 */ /* 0x000fe200078efcff */
[----:B------:R-:W-:Y:S02]  /*0710*/  @!P0 IMAD.MOV.U32 R14, RZ, RZ, RZ ;  /* 0x000000ffff0e8224 */ /* 0x000fe400078e00ff */
[----:B------:R-:W-:Y:S02]  /*0720*/  @P0 IMAD.MOV.U32 R14, RZ, RZ, RZ ;  /* 0x000000ffff0e0224 */ /* 0x000fe400078e00ff */
[----:B------:R-:W-:Y:S01]  /*0730*/  @P0 IMAD.MOV.U32 R15, RZ, RZ, R2 ;  /* 0x000000ffff0f0224 */ /* 0x000fe200078e0002 */
[----:B------:R-:W-:Y:S06]  /*0740*/  BRA `(.L_x_3) ;  /* 0x0000000000087947 */ /* 0x000fec0003800000 */
.L_x_4:
[----:B------:R-:W-:Y:S01]  /*0750*/  LOP3.LUT R15, R7, 0x80000, RZ, 0xfc, !PT ;  /* 0x00080000070f7812 */ /* 0x000fe200078efcff */
[----:B------:R-:W-:-:S07]  /*0760*/  IMAD.MOV.U32 R14, RZ, RZ, R6 ;  /* 0x000000ffff0e7224 */ /* 0x000fce00078e0006 */
.L_x_3:
[----:B------:R-:W-:Y:S02]  /*0770*/  IMAD.MOV.U32 R9, RZ, RZ, 0x0 ;  /* 0x00000000ff097424 */ /* 0x000fe400078e00ff */
[----:B------:R-:W-:Y:S02]  /*0780*/  IMAD.MOV.U32 R2, RZ, RZ, R14 ;  /* 0x000000ffff027224 */ /* 0x000fe400078e000e */
[----:B------:R-:W-:Y:S01]  /*0790*/  IMAD.MOV.U32 R3, RZ, RZ, R15 ;  /* 0x000000ffff037224 */ /* 0x000fe200078e000f */
[----:B------:R-:W-:Y:S06]  /*07a0*/  RET.REL.NODEC R8 `(_Z16extract_DST_rowsPK7double2Pdii) ;  /* 0xfffffff808147950 */ /* 0x000fec0003c3ffff */
.L_x_5:
[----:B------:R-:W-:-:S00]  /*07b0*/  BRA `(.L_x_5) ;  /* 0xfffffffc00fc7947 */ /* 0x000fc0000383ffff */
[----:B------:R-:W-:-:S00]  /*07c0*/  NOP ;  /* 0x0000000000007918 */ /* 0x000fc00000000000 */
        /* <DEDUP_REMOVED lines=11> */
.L_x_39:


//--------------------- .text._Z13fill_DST_rowsPKdP7double2i --------------------------
	.section	.text._Z13fill_DST_rowsPKdP7double2i,"ax",@progbits
	.align	128
        .global         _Z13fill_DST_rowsPKdP7double2i
        .type           _Z13fill_DST_rowsPKdP7double2i,@function
        .size           _Z13fill_DST_rowsPKdP7double2i,(.L_x_44 - _Z13fill_DST_rowsPKdP7double2i)
        .other          _Z13fill_DST_rowsPKdP7double2i,@"STO_CUDA_ENTRY STV_DEFAULT"
_Z13fill_DST_rowsPKdP7double2i:
.text._Z13fill_DST_rowsPKdP7double2i:
[----:B------:R-:W-:Y:S01]  /*0000*/  LDC R1, c[0x0][0x37c] ;  /* 0x0000df00ff017b82 */ /* 0x000fe20000000800 */
[----:B------:R-:W0:Y:S07]  /*0010*/  S2R R14, SR_TID.X ;  /* 0x00000000000e7919 */ /* 0x000e2e0000002100 */
[----:B------:R-:W0:Y:S08]  /*0020*/  S2UR UR6, SR_CTAID.X ;  /* 0x00000000000679c3 */ /* 0x000e300000002500 */
[----:B------:R-:W1:Y:S01]  /*0030*/  LDC R7, c[0x0][0x390] ;  /* 0x0000e400ff077b82 */ /* 0x000e620000000800 */
[----:B0-----:R-:W-:-:S04]  /*0040*/  VIMNMX R0, PT, PT, R14, UR6, !PT ;  /* 0x000000060e007c48 */ /* 0x001fc8000ffe0100 */
[----:B-1----:R-:W-:-:S13]  /*0050*/  ISETP.GE.AND P0, PT, R0, R7, PT ;  /* 0x000000070000720c */ /* 0x002fda0003f06270 */
[----:B------:R-:W-:Y:S05]  /*0060*/  @P0 EXIT ;  /* 0x000000000000094d */ /* 0x000fea0003800000 */
[----:B------:R-:W0:Y:S01]  /*0070*/  LDC.64 R2, c[0x0][0x380] ;  /* 0x0000e000ff027b82 */ /* 0x000e220000000a00 */
[----:B------:R-:W1:Y:S01]  /*0080*/  LDCU.64 UR4, c[0x0][0x358] ;  /* 0x00006b00ff0477ac */ /* 0x000e620008000a00 */
[C---:B------:R-:W-:Y:S01]  /*0090*/  IMAD R5, R7.reuse, UR6, R14 ;  /* 0x0000000607057c24 */ /* 0x040fe2000f8e020e */
[----:B------:R-:W2:Y:S01]  /*00a0*/  LDCU.64 UR8, c[0x0][0x388] ;  /* 0x00007100ff0877ac */ /* 0x000ea20008000a00 */
[----:B------:R-:W-:-:S04]  /*00b0*/  LEA R0, R7, 0x2, 0x1 ;  /* 0x0000000207007811 */ /* 0x000fc800078e08ff */
[----:B------:R-:W3:Y:S01]  /*00c0*/  LDC.64 R12, c[0x0][0x388] ;  /* 0x0000e200ff0c7b82 */ /* 0x000ee20000000a00 */
[----:B0-----:R-:W-:-:S05]  /*00d0*/  IMAD.WIDE.U32 R2, R5, 0x8, R2 ;  /* 0x0000000805027825 */ /* 0x001fca00078e0002 */
[----:B-1----:R-:W4:Y:S01]  /*00e0*/  LDG.E.64 R4, desc[UR4][R2.64] ;  /* 0x0000000402047981 */ /* 0x002f22000c1e1b00 */
[----:B------:R-:W-:-:S05]  /*00f0*/  IMAD R15, R0, UR6, RZ ;  /* 0x00000006000f7c24 */ /* 0x000fca000f8e02ff */
[----:B------:R-:W-:-:S04]  /*0100*/  IADD3 R6, P0, PT, R15, R14, RZ ;  /* 0x0000000e0f067210 */ /* 0x000fc80007f1e0ff */
[----:B------:R-:W-:Y:S02]  /*0110*/  LEA.HI.X.SX32 R7, R15, RZ, 0x1, P0 ;  /* 0x000000ff0f077211 */ /* 0x000fe400000f0eff */
[----:B--2---:R-:W-:-:S04]  /*0120*/  LEA R10, P0, R6, UR8, 0x4 ;  /* 0x00000008060a7c11 */ /* 0x004fc8000f8020ff */
[----:B------:R-:W-:Y:S02]  /*0130*/  LEA.HI.X R11, R6, UR9, R7, 0x4, P0 ;  /* 0x00000009060b7c11 */ /* 0x000fe400080f2407 */
[----:B------:R-:W-:-:S05]  /*0140*/  CS2R R6, SRZ ;  /* 0x0000000000067805 */ /* 0x000fca000001ff00 */
[----:B----4-:R-:W-:Y:S04]  /*0150*/  STG.E.128 desc[UR4][R10.64+0x10], R4 ;  /* 0x000010040a007986 */ /* 0x010fe8000c101d04 */
[----:B------:R-:W2:Y:S01]  /*0160*/  LDG.E.64 R8, desc[UR4][R2.64] ;  /* 0x0000000402087981 */ /* 0x000ea2000c1e1b00 */
[----:B------:R-:W-:Y:S02]  /*0170*/  LOP3.LUT R14, RZ, R14, RZ, 0x33, !PT ;  /* 0x0000000eff0e7212 */ /* 0x000fe400078e33ff */
[----:B------:R-:W-:Y:S02]  /*0180*/  CS2R R18, SRZ ;  /* 0x0000000000127805 */ /* 0x000fe4000001ff00 */
[----:B------:R-:W-:Y:S01]  /*0190*/  IADD3 R15, PT, PT, R15, R0, R14 ;  /* 0x000000000f0f7210 */ /* 0x000fe20007ffe00e */
[----:B--2---:R-:W-:-:S04]  /*01a0*/  DADD R16, -RZ, -R8 ;  /* 0x00000000ff107229 */ /* 0x004fc80000000908 */
[----:B---3--:R-:W-:-:S05]  /*01b0*/  IMAD.WIDE R8, R15, 0x10, R12 ;  /* 0x000000100f087825 */ /* 0x008fca00078e020c */
[----:B------:R-:W-:Y:S01]  /*01c0*/  STG.E.128 desc[UR4][R8.64], R16 ;  /* 0x0000001008007986 */ /* 0x000fe2000c101d04 */
[----:B------:R-:W-:Y:S05]  /*01d0*/  EXIT ;  /* 0x000000000000794d */ /* 0x000fea0003800000 */
.L_x_6:
        /* <DEDUP_REMOVED lines=10> */
.L_x_44:


//--------------------- .text._Z19extract_DST_columnsPK7double2Pdii --------------------------
	.section	.text._Z19extract_DST_columnsPK7double2Pdii,"ax",@progbits
	.align	128
        .global         _Z19extract_DST_columnsPK7double2Pdii
        .type           _Z19extract_DST_columnsPK7double2Pdii,@function
        .size           _Z19extract_DST_columnsPK7double2Pdii,(.L_x_40 - _Z19extract_DST_columnsPK7double2Pdii)
        .other          _Z19extract_DST_columnsPK7double2Pdii,@"STO_CUDA_ENTRY STV_DEFAULT"
_Z19extract_DST_columnsPK7double2Pdii:
.text._Z19extract_DST_columnsPK7double2Pdii:
        /* <DEDUP_REMOVED lines=29> */
[----:B------:R-:W-:Y:S05]  /*01d0*/  CALL.REL.NOINC `($__internal_1_$__cuda_sm20_div_rn_f64_full) ;  /* 0x0000000000407944 */ /* 0x000fea0003c00000 */
.L_x_8:
[----:B------:R-:W-:-:S11]  /*01e0*/  DMUL R2, R2, -0.5 ;  /* 0xbfe0000002027828 */ /* 0x000fd60000000000 */
.L_x_7:
        /* <DEDUP_REMOVED lines=10> */
[----:B-1----:R-:W-:Y:S01]  /*0290*/  IMAD R11, R0, R11, UR4 ;  /* 0x00000004000b7e24 */ /* 0x002fe2000f8e020b */
[----:B---3--:R-:W-:-:S03]  /*02a0*/  DMUL R2, R4, R2 ;  /* 0x0000000204027228 */ /* 0x008fc60000000000 */
[----:B--2---:R-:W-:-:S05]  /*02b0*/  IMAD.WIDE.U32 R4, R11, 0x8, R8 ;  /* 0x000000080b047825 */ /* 0x004fca00078e0008 */
[----:B------:R-:W-:Y:S01]  /*02c0*/  STG.E.64 desc[UR6][R4.64], R2 ;  /* 0x0000000204007986 */ /* 0x000fe2000c101b06 */
[----:B------:R-:W-:Y:S05]  /*02d0*/  EXIT ;  /* 0x000000000000794d */ /* 0x000fea0003800000 */
        .weak           $__internal_1_$__cuda_sm20_div_rn_f64_full
        .type           $__internal_1_$__cuda_sm20_div_rn_f64_full,@function
        .size           $__internal_1_$__cuda_sm20_div_rn_f64_full,(.L_x_40 - $__internal_1_$__cuda_sm20_div_rn_f64_full)
$__internal_1_$__cuda_sm20_div_rn_f64_full:
        /* <DEDUP_REMOVED lines=56> */
.L_x_9:
        /* <DEDUP_REMOVED lines=15> */
.L_x_11:
[----:B------:R-:W-:Y:S01]  /*0750*/  LOP3.LUT R15, R7, 0x80000, RZ, 0xfc, !PT ;  /* 0x00080000070f7812 */ /* 0x000fe200078efcff */
[----:B------:R-:W-:-:S07]  /*0760*/  IMAD.MOV.U32 R14, RZ, RZ, R6 ;  /* 0x000000ffff0e7224 */ /* 0x000fce00078e0006 */
.L_x_10:
[----:B------:R-:W-:Y:S02]  /*0770*/  IMAD.MOV.U32 R9, RZ, RZ, 0x0 ;  /* 0x00000000ff097424 */ /* 0x000fe400078e00ff */
[----:B------:R-:W-:Y:S02]  /*0780*/  IMAD.MOV.U32 R2, RZ, RZ, R14 ;  /* 0x000000ffff027224 */ /* 0x000fe400078e000e */
[----:B------:R-:W-:Y:S01]  /*0790*/  IMAD.MOV.U32 R3, RZ, RZ, R15 ;  /* 0x000000ffff037224 */ /* 0x000fe200078e000f */
[----:B------:R-:W-:Y:S06]  /*07a0*/  RET.REL.NODEC R8 `(_Z19extract_DST_columnsPK7double2Pdii) ;  /* 0xfffffff808147950 */ /* 0x000fec0003c3ffff */
.L_x_12:
        /* <DEDUP_REMOVED lines=13> */
.L_x_40:


//--------------------- .text._Z16fill_DST_columnsPKdP7double2i --------------------------
	.section	.text._Z16fill_DST_columnsPKdP7double2i,"ax",@progbits
	.align	128
        .global         _Z16fill_DST_columnsPKdP7double2i
        .type           _Z16fill_DST_columnsPKdP7double2i,@function
        .size           _Z16fill_DST_columnsPKdP7double2i,(.L_x_46 - _Z16fill_DST_columnsPKdP7double2i)
        .other          _Z16fill_DST_columnsPKdP7double2i,@"STO_CUDA_ENTRY STV_DEFAULT"
_Z16fill_DST_columnsPKdP7double2i:
.text._Z16fill_DST_columnsPKdP7double2i:
        /* <DEDUP_REMOVED lines=9> */
[----:B------:R-:W-:Y:S01]  /*0090*/  IMAD R5, R14, R7, UR6 ;  /* 0x000000060e057e24 */ /* 0x000fe2000f8e0207 */
        /* <DEDUP_REMOVED lines=20> */
.L_x_13:
        /* <DEDUP_REMOVED lines=10> */
.L_x_46:


//--------------------- .text._Z13copy_interiorPKdPdi --------------------------
	.section	.text._Z13copy_interiorPKdPdi,"ax",@progbits
	.align	128
        .global         _Z13copy_interiorPKdPdi
        .type           _Z13copy_interiorPKdPdi,@function
        .size           _Z13copy_interiorPKdPdi,(.L_x_47 - _Z13copy_interiorPKdPdi)
        .other          _Z13copy_interiorPKdPdi,@"STO_CUDA_ENTRY STV_DEFAULT"
_Z13copy_interiorPKdPdi:
.text._Z13copy_interiorPKdPdi:
[----:B------:R-:W-:Y:S01]  /*0000*/  LDC R1, c[0x0][0x37c] ;  /* 0x0000df00ff017b82 */ /* 0x000fe20000000800 */
[----:B------:R-:W0:Y:S07]  /*0010*/  S2R R3, SR_TID.Y ;  /* 0x0000000000037919 */ /* 0x000e2e0000002200 */
[----:B------:R-:W0:Y:S01]  /*0020*/  LDC R0, c[0x0][0x364] ;  /* 0x0000d900ff007b82 */ /* 0x000e220000000800 */
[----:B------:R-:W1:Y:S01]  /*0030*/  LDCU UR8, c[0x0][0x390] ;  /* 0x00007200ff0877ac */ /* 0x000e620008000800 */
[----:B------:R-:W2:Y:S06]  /*0040*/  S2R R2, SR_TID.X ;  /* 0x0000000000027919 */ /* 0x000eac0000002100 */
[----:B------:R-:W0:Y:S08]  /*0050*/  S2UR UR4, SR_CTAID.Y ;  /* 0x00000000000479c3 */ /* 0x000e300000002600 */
[----:B------:R-:W2:Y:S08]  /*0060*/  S2UR UR5, SR_CTAID.X ;  /* 0x00000000000579c3 */ /* 0x000eb00000002500 */
[----:B------:R-:W2:Y:S01]  /*0070*/  LDC R7, c[0x0][0x360] ;  /* 0x0000d800ff077b82 */ /* 0x000ea20000000800 */
[----:B0-----:R-:W-:Y:S01]  /*0080*/  IMAD R0, R0, UR4, R3 ;  /* 0x0000000400007c24 */ /* 0x001fe2000f8e0203 */
[----:B-1----:R-:W-:Y:S01]  /*0090*/  UIADD3 UR4, UPT, UPT, UR8, 0x2, URZ ;  /* 0x0000000208047890 */ /* 0x002fe2000fffe0ff */
[----:B--2---:R-:W-:-:S05]  /*00a0*/  IMAD R7, R7, UR5, R2 ;  /* 0x0000000507077c24 */ /* 0x004fca000f8e0202 */
[----:B------:R-:W-:-:S04]  /*00b0*/  VIMNMX R2, PT, PT, R0, R7, !PT ;  /* 0x0000000700027248 */ /* 0x000fc80007fe0100 */
[----:B------:R-:W-:-:S13]  /*00c0*/  ISETP.GE.AND P0, PT, R2, UR4, PT ;  /* 0x0000000402007c0c */ /* 0x000fda000bf06270 */
[----:B------:R-:W-:Y:S05]  /*00d0*/  @P0 EXIT ;  /* 0x000000000000094d */ /* 0x000fea0003800000 */
[----:B------:R-:W-:Y:S01]  /*00e0*/  UIADD3 UR5, UPT, UPT, UR8, 0x1, URZ ;  /* 0x0000000108057890 */ /* 0x000fe2000fffe0ff */
[C---:B------:R-:W-:Y:S01]  /*00f0*/  ISETP.NE.AND P0, PT, R7.reuse, RZ, PT ;  /* 0x000000ff0700720c */ /* 0x040fe20003f05270 */
[----:B------:R-:W0:Y:S03]  /*0100*/  LDCU.64 UR6, c[0x0][0x358] ;  /* 0x00006b00ff0677ac */ /* 0x000e260008000a00 */
[----:B------:R-:W-:Y:S02]  /*0110*/  ISETP.EQ.OR P0, PT, R0, RZ, !P0 ;  /* 0x000000ff0000720c */ /* 0x000fe40004702670 */
[----:B------:R-:W-:-:S04]  /*0120*/  ISETP.NE.AND P1, PT, R7, UR5, PT ;  /* 0x0000000507007c0c */ /* 0x000fc8000bf25270 */
[----:B------:R-:W-:-:S04]  /*0130*/  ISETP.EQ.OR P1, PT, R0, UR5, !P1 ;  /* 0x0000000500007c0c */ /* 0x000fc8000cf22670 */
[----:B------:R-:W-:-:S13]  /*0140*/  PLOP3.LUT P0, PT, P0, P1, PT, 0xf8, 0x8f ;  /* 0x00000000008f781c */ /* 0x000fda0000703f70 */
[----:B------:R-:W1:Y:S01]  /*0150*/  @P0 LDC.64 R2, c[0x0][0x388] ;  /* 0x0000e200ff020b82 */ /* 0x000e620000000a00 */
[----:B------:R-:W-:-:S04]  /*0160*/  @P0 IMAD R5, R0, UR4, R7 ;  /* 0x0000000400050c24 */ /* 0x000fc8000f8e0207 */
[----:B-1----:R-:W-:-:S05]  /*0170*/  @P0 IMAD.WIDE R2, R5, 0x8, R2 ;  /* 0x0000000805020825 */ /* 0x002fca00078e0202 */
[----:B0-----:R0:W-:Y:S01]  /*0180*/  @P0 STG.E.64 desc[UR6][R2.64], RZ ;  /* 0x000000ff02000986 */ /* 0x0011e2000c101b06 */
[----:B------:R-:W-:Y:S05]  /*0190*/  @P0 EXIT ;  /* 0x000000000000094d */ /* 0x000fea0003800000 */
[----:B------:R-:W1:Y:S01]  /*01a0*/  LDCU.64 UR10, c[0x0][0x380] ;  /* 0x00007000ff0a77ac */ /* 0x000e620008000a00 */
[----:B0-----:R-:W-:Y:S01]  /*01b0*/  VIADD R2, R0, 0xffffffff ;  /* 0xffffffff00027836 */ /* 0x001fe20000000000 */
[----:B------:R-:W-:-:S03]  /*01c0*/  SHF.R.S32.HI R3, RZ, 0x1f, R7 ;  /* 0x0000001fff037819 */ /* 0x000fc60000011407 */
[----:B------:R-:W-:-:S05]  /*01d0*/  IMAD R2, R2, UR8, RZ ;  /* 0x0000000802027c24 */ /* 0x000fca000f8e02ff */
[----:B------:R-:W-:-:S04]  /*01e0*/  IADD3 R4, P0, PT, R7, R2, RZ ;  /* 0x0000000207047210 */ /* 0x000fc80007f1e0ff */
[----:B------:R-:W-:Y:S02]  /*01f0*/  LEA.HI.X.SX32 R3, R2, R3, 0x1, P0 ;  /* 0x0000000302037211 */ /* 0x000fe400000f0eff */
[----:B-1----:R-:W-:-:S04]  /*0200*/  LEA R2, P0, R4, UR10, 0x3 ;  /* 0x0000000a04027c11 */ /* 0x002fc8000f8018ff */
[----:B------:R-:W-:Y:S02]  /*0210*/  LEA.HI.X R3, R4, UR11, R3, 0x3, P0 ;  /* 0x0000000b04037c11 */ /* 0x000fe400080f1c03 */
[----:B------:R-:W0:Y:S04]  /*0220*/  LDC.64 R4, c[0x0][0x388] ;  /* 0x0000e200ff047b82 */ /* 0x000e280000000a00 */
[----:B------:R-:W2:Y:S01]  /*0230*/  LDG.E.64 R2, desc[UR6][R2.64+-0x8] ;  /* 0xfffff80602027981 */ /* 0x000ea2000c1e1b00 */
[----:B------:R-:W-:-:S04]  /*0240*/  IMAD R7, R0, UR4, R7 ;  /* 0x0000000400077c24 */ /* 0x000fc8000f8e0207 */
[----:B0-----:R-:W-:-:S05]  /*0250*/  IMAD.WIDE R4, R7, 0x8, R4 ;  /* 0x0000000807047825 */ /* 0x001fca00078e0204 */
[----:B--2---:R-:W-:Y:S01]  /*0260*/  STG.E.64 desc[UR6][R4.64], R2 ;  /* 0x0000000204007986 */ /* 0x004fe2000c101b06 */
[----:B------:R-:W-:Y:S05]  /*0270*/  EXIT ;  /* 0x000000000000794d */ /* 0x000fea0003800000 */
.L_x_14:
        /* <DEDUP_REMOVED lines=16> */
.L_x_47:


//--------------------- .text._Z16compute_divisionPKdPdid --------------------------
	.section	.text._Z16compute_divisionPKdPdid,"ax",@progbits
	.align	128
        .global         _Z16compute_divisionPKdPdid
        .type           _Z16compute_divisionPKdPdid,@function
        .size           _Z16compute_divisionPKdPdid,(.L_x_41 - _Z16compute_divisionPKdPdid)
        .other          _Z16compute_divisionPKdPdid,@"STO_CUDA_ENTRY STV_DEFAULT"
_Z16compute_divisionPKdPdid:
.text._Z16compute_divisionPKdPdid:
[----:B------:R-:W-:Y:S01]  /*0000*/  LDC R1, c[0x0][0x37c] ;  /* 0x0000df00ff017b82 */ /* 0x000fe20000000800 */
[----:B------:R-:W0:Y:S07]  /*0010*/  S2R R0, SR_TID.Y ;  /* 0x0000000000007919 */ /* 0x000e2e0000002200 */
[----:B------:R-:W0:Y:S01]  /*0020*/  S2UR UR4, SR_CTAID.Y ;  /* 0x00000000000479c3 */ /* 0x000e220000002600 */
[----:B------:R-:W1:Y:S01]  /*0030*/  LDCU UR6, c[0x0][0x390] ;  /* 0x00007200ff0677ac */ /* 0x000e620008000800 */
[----:B------:R-:W2:Y:S06]  /*0040*/  S2R R3, SR_TID.X ;  /* 0x0000000000037919 */ /* 0x000eac0000002100 */
[----:B------:R-:W0:Y:S08]  /*0050*/  LDC R19, c[0x0][0x364] ;  /* 0x0000d900ff137b82 */ /* 0x000e300000000800 */
[----:B------:R-:W2:Y:S08]  /*0060*/  S2UR UR5, SR_CTAID.X ;  /* 0x00000000000579c3 */ /* 0x000eb00000002500 */
[----:B------:R-:W2:Y:S01]  /*0070*/  LDC R2, c[0x0][0x360] ;  /* 0x0000d800ff027b82 */ /* 0x000ea20000000800 */
[----:B0-----:R-:W-:-:S02]  /*0080*/  IMAD R19, R19, UR4, R0 ;  /* 0x0000000413137c24 */ /* 0x001fc4000f8e0200 */
[----:B--2---:R-:W-:-:S05]  /*0090*/  IMAD R0, R2, UR5, R3 ;  /* 0x0000000502007c24 */ /* 0x004fca000f8e0203 */
[----:B------:R-:W-:-:S04]  /*00a0*/  VIMNMX R2, PT, PT, R19, R0, !PT ;  /* 0x0000000013027248 */ /* 0x000fc80007fe0100 */
[----:B-1----:R-:W-:-:S13]  /*00b0*/  ISETP.GE.AND P0, PT, R2, UR6, PT ;  /* 0x0000000602007c0c */ /* 0x002fda000bf06270 */
[----:B------:R-:W-:Y:S05]  /*00c0*/  @P0 EXIT ;  /* 0x000000000000094d */ /* 0x000fea0003800000 */
[----:B------:R-:W0:Y:S01]  /*00d0*/  LDCU UR6, c[0x0][0x39c] ;  /* 0x00007380ff0677ac */ /* 0x000e220008000800 */
[----:B------:R-:W1:Y:S01]  /*00e0*/  LDC.64 R10, c[0x0][0x398] ;  /* 0x0000e600ff0a7b82 */ /* 0x000e620000000a00 */
[----:B------:R-:W-:Y:S01]  /*00f0*/  IMAD.MOV.U32 R4, RZ, RZ, 0x1 ;  /* 0x00000001ff047424 */ /* 0x000fe200078e00ff */
[----:B------:R-:W-:Y:S01]  /*0100*/  BSSY.RECONVERGENT B0, `(.L_x_15) ;  /* 0x000001c000007945 */ /* 0x000fe20003800200 */
[----:B------:R-:W-:Y:S01]  /*0110*/  VIADD R12, R19, 0x1 ;  /* 0x00000001130c7836 */ /* 0x000fe20000000000 */
[----:B------:R-:W-:Y:S01]  /*0120*/  UMOV UR4, 0x54442d18 ;  /* 0x54442d1800047882 */ /* 0x000fe20000000000 */
[----:B------:R-:W-:Y:S01]  /*0130*/  UMOV UR5, 0x400921fb ;  /* 0x400921fb00057882 */ /* 0x000fe20000000000 */
[----:B0-----:R-:W1:Y:S02]  /*0140*/  MUFU.RCP64H R5, UR6 ;  /* 0x0000000600057d08 */ /* 0x001e640008001800 */
[----:B-1----:R-:W-:-:S08]  /*0150*/  DFMA R2, R4, -R10, 1 ;  /* 0x3ff000000402742b */ /* 0x002fd0000000080a */
[----:B------:R-:W-:Y:S02]  /*0160*/  DFMA R6, R2, R2, R2 ;  /* 0x000000020206722b */ /* 0x000fe40000000002 */
[----:B------:R-:W0:Y:S06]  /*0170*/  I2F.F64.U32 R2, R12 ;  /* 0x0000000c00027312 */ /* 0x000e2c0000201800 */
[----:B------:R-:W-:-:S08]  /*0180*/  DFMA R6, R4, R6, R4 ;  /* 0x000000060406722b */ /* 0x000fd00000000004 */
[----:B------:R-:W-:Y:S02]  /*0190*/  DFMA R8, R6, -R10, 1 ;  /* 0x3ff000000608742b */ /* 0x000fe4000000080a */
[----:B0-----:R-:W-:-:S06]  /*01a0*/  DMUL R4, R2, UR4 ;  /* 0x0000000402047c28 */ /* 0x001fcc0008000000 */
[----:B------:R-:W-:-:S04]  /*01b0*/  DFMA R8, R6, R8, R6 ;  /* 0x000000080608722b */ /* 0x000fc80000000006 */
[----:B------:R-:W-:-:S04]  /*01c0*/  FSETP.GEU.AND P1, PT, |R5|, 6.5827683646048100446e-37, PT ;  /* 0x036000000500780b */ /* 0x000fc80003f2e200 */
[----:B------:R-:W-:-:S08]  /*01d0*/  DMUL R2, R4, R8 ;  /* 0x0000000804027228 */ /* 0x000fd00000000000 */
[----:B------:R-:W-:-:S08]  /*01e0*/  DFMA R6, R2, -R10, R4 ;  /* 0x8000000a0206722b */ /* 0x000fd00000000004 */
[----:B------:R-:W-:-:S10]  /*01f0*/  DFMA R2, R8, R6, R2 ;  /* 0x000000060802722b */ /* 0x000fd40000000002 */
[----:B------:R-:W-:-:S05]  /*0200*/  FFMA R6, RZ, UR6, R3 ;  /* 0x00000006ff067c23 */ /* 0x000fca0008000003 */
[----:B------:R-:W-:-:S13]  /*0210*/  FSETP.GT.AND P0, PT, |R6|, 1.469367938527859385e-39, PT ;  /* 0x001000000600780b */ /* 0x000fda0003f04200 */
[----:B------:R-:W-:Y:S05]  /*0220*/  @P0 BRA P1, `(.L_x_16) ;  /* 0x0000000000240947 */ /* 0x000fea0000800000 */
[----:B------:R-:W0:Y:S01]  /*0230*/  LDCU.64 UR4, c[0x0][0x398] ;  /* 0x00007300ff0477ac */ /* 0x000e220008000a00 */
[----:B------:R-:W-:Y:S01]  /*0240*/  IMAD.MOV.U32 R8, RZ, RZ, R4 ;  /* 0x000000ffff087224 */ /* 0x000fe200078e0004 */
[----:B------:R-:W-:Y:S01]  /*0250*/  MOV R18, 0x2a0 ;  /* 0x000002a000127802 */ /* 0x000fe20000000f00 */
[----:B------:R-:W-:Y:S02]  /*0260*/  IMAD.MOV.U32 R9, RZ, RZ, R5 ;  /* 0x000000ffff097224 */ /* 0x000fe400078e0005 */
[----:B0-----:R-:W-:Y:S02]  /*0270*/  IMAD.U32 R6, RZ, RZ, UR4 ;  /* 0x00000004ff067e24 */ /* 0x001fe4000f8e00ff */
[----:B------:R-:W-:-:S07]  /*0280*/  IMAD.U32 R7, RZ, RZ, UR5 ;  /* 0x00000005ff077e24 */ /* 0x000fce000f8e00ff */
[----:B------:R-:W-:Y:S05]  /*0290*/  CALL.REL.NOINC `($__internal_2_$__cuda_sm20_div_rn_f64_full) ;  /* 0x0000000400207944 */ /* 0x000fea0003c00000 */
[----:B------:R-:W-:Y:S02]  /*02a0*/  IMAD.MOV.U32 R2, RZ, RZ, R14 ;  /* 0x000000ffff027224 */ /* 0x000fe400078e000e */
[----:B------:R-:W-:-:S07]  /*02b0*/  IMAD.MOV.U32 R3, RZ, RZ, R15 ;  /* 0x000000ffff037224 */ /* 0x000fce00078e000f */
.L_x_16:
[----:B------:R-:W-:Y:S05]  /*02c0*/  BSYNC.RECONVERGENT B0 ;  /* 0x0000000000007941 */ /* 0x000fea0003800200 */
.L_x_15:
        /* <DEDUP_REMOVED lines=10> */
[----:B------:R-:W0:Y:S06]  /*0370*/  I2F.F64 R4, R14 ;  /* 0x0000000e00047312 */ /* 0x000e2c0000201c00 */
[----:B------:R-:W-:-:S08]  /*0380*/  DFMA R10, R6, R10, R6 ;  /* 0x0000000a060a722b */ /* 0x000fd00000000006 */
[----:B------:R-:W-:Y:S02]  /*0390*/  DFMA R12, R10, -R8, 1 ;  /* 0x3ff000000a0c742b */ /* 0x000fe40000000808 */
[----:B0-----:R-:W-:Y:S01]  /*03a0*/  DMUL R6, R4, UR4 ;  /* 0x0000000404067c28 */ /* 0x001fe20008000000 */
[----:B------:R-:W0:Y:S05]  /*03b0*/  LDCU.64 UR4, c[0x0][0x358] ;  /* 0x00006b00ff0477ac */ /* 0x000e2a0008000a00 */
[----:B------:R-:W-:-:S04]  /*03c0*/  DFMA R12, R10, R12, R10 ;  /* 0x0000000c0a0c722b */ /* 0x000fc8000000000a */
[----:B------:R-:W-:-:S04]  /*03d0*/  FSETP.GEU.AND P1, PT, |R7|, 6.5827683646048100446e-37, PT ;  /* 0x036000000700780b */ /* 0x000fc80003f2e200 */
[----:B------:R-:W-:-:S08]  /*03e0*/  DMUL R4, R12, R6 ;  /* 0x000000060c047228 */ /* 0x000fd00000000000 */
[----:B------:R-:W-:-:S08]  /*03f0*/  DFMA R8, R4, -R8, R6 ;  /* 0x800000080408722b */ /* 0x000fd00000000006 */
[----:B------:R-:W-:-:S10]  /*0400*/  DFMA R4, R12, R8, R4 ;  /* 0x000000080c04722b */ /* 0x000fd40000000004 */
[----:B------:R-:W-:-:S05]  /*0410*/  FFMA R8, RZ, UR6, R5 ;  /* 0x00000006ff087c23 */ /* 0x000fca0008000005 */
[----:B------:R-:W-:-:S13]  /*0420*/  FSETP.GT.AND P0, PT, |R8|, 1.469367938527859385e-39, PT ;  /* 0x001000000800780b */ /* 0x000fda0003f04200 */
[----:B0-----:R-:W-:Y:S05]  /*0430*/  @P0 BRA P1, `(.L_x_18) ;  /* 0x0000000000240947 */ /* 0x001fea0000800000 */
[----:B------:R-:W0:Y:S01]  /*0440*/  LDCU.64 UR6, c[0x0][0x398] ;  /* 0x00007300ff0677ac */ /* 0x000e220008000a00 */
[----:B------:R-:W-:Y:S01]  /*0450*/  IMAD.MOV.U32 R8, RZ, RZ, R6 ;  /* 0x000000ffff087224 */ /* 0x000fe200078e0006 */
[----:B------:R-:W-:Y:S01]  /*0460*/  MOV R18, 0x4b0 ;  /* 0x000004b000127802 */ /* 0x000fe20000000f00 */
[----:B------:R-:W-:Y:S02]  /*0470*/  IMAD.MOV.U32 R9, RZ, RZ, R7 ;  /* 0x000000ffff097224 */ /* 0x000fe400078e0007 */
[----:B0-----:R-:W-:Y:S02]  /*0480*/  IMAD.U32 R6, RZ, RZ, UR6 ;  /* 0x00000006ff067e24 */ /* 0x001fe4000f8e00ff */
[----:B------:R-:W-:-:S07]  /*0490*/  IMAD.U32 R7, RZ, RZ, UR7 ;  /* 0x00000007ff077e24 */ /* 0x000fce000f8e00ff */
[----:B------:R-:W-:Y:S05]  /*04a0*/  CALL.REL.NOINC `($__internal_2_$__cuda_sm20_div_rn_f64_full) ;  /* 0x00000000009c7944 */ /* 0x000fea0003c00000 */
[----:B------:R-:W-:Y:S01]  /*04b0*/  IMAD.MOV.U32 R4, RZ, RZ, R14 ;  /* 0x000000ffff047224 */ /* 0x000fe200078e000e */
[----:B------:R-:W-:-:S07]  /*04c0*/  MOV R5, R15 ;  /* 0x0000000f00057202 */ /* 0x000fce0000000f00 */
.L_x_18:
[----:B------:R-:W-:Y:S05]  /*04d0*/  BSYNC.RECONVERGENT B0 ;  /* 0x0000000000007941 */ /* 0x000fea0003800200 */
.L_x_17:
[----:B------:R-:W0:Y:S01]  /*04e0*/  LDC.64 R6, c[0x0][0x380] ;  /* 0x0000e000ff067b82 */ /* 0x000e220000000a00 */
[----:B------:R-:W1:Y:S02]  /*04f0*/  LDCU UR6, c[0x0][0x390] ;  /* 0x00007200ff0677ac */ /* 0x000e640008000800 */
[----:B-1----:R-:W-:-:S04]  /*0500*/  IMAD R0, R19, UR6, R0 ;  /* 0x0000000613007c24 */ /* 0x002fc8000f8e0200 */
[----:B0-----:R-:W-:-:S06]  /*0510*/  IMAD.WIDE R6, R0, 0x8, R6 ;  /* 0x0000000800067825 */ /* 0x001fcc00078e0206 */
[----:B------:R-:W2:Y:S01]  /*0520*/  LDG.E.64 R6, desc[UR4][R6.64] ;  /* 0x0000000406067981 */ /* 0x000ea2000c1e1b00 */
[----:B------:R-:W-:Y:S01]  /*0530*/  DMUL R4, R4, R4 ;  /* 0x0000000404047228 */ /* 0x000fe20000000000 */
[----:B------:R-:W-:Y:S07]  /*0540*/  BSSY.RECONVERGENT B0, `(.L_x_19) ;  /* 0x0000019000007945 */ /* 0x000fee0003800200 */
[----:B------:R-:W-:Y:S01]  /*0550*/  DFMA R10, R2, R2, R4 ;  /* 0x00000002020a722b */ /* 0x000fe20000000004 */
[----:B------:R-:W-:-:S07]  /*0560*/  IMAD.MOV.U32 R2, RZ, RZ, 0x1 ;  /* 0x00000001ff027424 */ /* 0x000fce00078e00ff */
[----:B------:R-:W-:-:S06]  /*0570*/  DADD R4, -RZ, -R10 ;  /* 0x00000000ff047229 */ /* 0x000fcc000000090a */
[----:B------:R-:W0:Y:S02]  /*0580*/  MUFU.RCP64H R3, R5 ;  /* 0x0000000500037308 */ /* 0x000e240000001800 */
[----:B0-----:R-:W-:-:S08]  /*0590*/  DFMA R8, R10, R2, 1 ;  /* 0x3ff000000a08742b */ /* 0x001fd00000000002 */
[----:B------:R-:W-:-:S08]  /*05a0*/  DFMA R8, R8, R8, R8 ;  /* 0x000000080808722b */ /* 0x000fd00000000008 */
[----:B------:R-:W-:-:S08]  /*05b0*/  DFMA R8, R2, R8, R2 ;  /* 0x000000080208722b */ /* 0x000fd00000000002 */
[----:B------:R-:W-:-:S08]  /*05c0*/  DFMA R2, R10, R8, 1 ;  /* 0x3ff000000a02742b */ /* 0x000fd00000000008 */
[----:B------:R-:W-:-:S08]  /*05d0*/  DFMA R2, R8, R2, R8 ;  /* 0x000000020802722b */ /* 0x000fd00000000008 */
[----:B--2---:R-:W-:Y:S01]  /*05e0*/  DMUL R8, R6, R2 ;  /* 0x0000000206087228 */ /* 0x004fe20000000000 */
[----:B------:R-:W-:-:S07]  /*05f0*/  FSETP.GEU.AND P1, PT, |R7|, 6.5827683646048100446e-37, PT ;  /* 0x036000000700780b */ /* 0x000fce0003f2e200 */
[----:B------:R-:W-:-:S08]  /*0600*/  DFMA R10, R10, R8, R6 ;  /* 0x000000080a0a722b */ /* 0x000fd00000000006 */
[----:B------:R-:W-:-:S10]  /*0610*/  DFMA R2, R2, R10, R8 ;  /* 0x0000000a0202722b */ /* 0x000fd40000000008 */
[----:B------:R-:W-:-:S05]  /*0620*/  FFMA R8, RZ, R5, R3 ;  /* 0x00000005ff087223 */ /* 0x000fca0000000003 */
[----:B------:R-:W-:-:S13]  /*0630*/  FSETP.GT.AND P0, PT, |R8|, 1.469367938527859385e-39, PT ;  /* 0x001000000800780b */ /* 0x000fda0003f04200 */
[----:B------:R-:W-:Y:S05]  /*0640*/  @P0 BRA P1, `(.L_x_20) ;  /* 0x0000000000200947 */ /* 0x000fea0000800000 */
[----:B------:R-:W-:Y:S01]  /*0650*/  IMAD.MOV.U32 R8, RZ, RZ, R6 ;  /* 0x000000ffff087224 */ /* 0x000fe200078e0006 */
[----:B------:R-:W-:Y:S01]  /*0660*/  MOV R18, 0x6b0 ;  /* 0x000006b000127802 */ /* 0x000fe20000000f00 */
[----:B------:R-:W-:Y:S02]  /*0670*/  IMAD.MOV.U32 R9, RZ, RZ, R7 ;  /* 0x000000ffff097224 */ /* 0x000fe400078e0007 */
[----:B------:R-:W-:Y:S02]  /*0680*/  IMAD.MOV.U32 R6, RZ, RZ, R4 ;  /* 0x000000ffff067224 */ /* 0x000fe400078e0004 */
[----:B------:R-:W-:-:S07]  /*0690*/  IMAD.MOV.U32 R7, RZ, RZ, R5 ;  /* 0x000000ffff077224 */ /* 0x000fce00078e0005 */
[----:B------:R-:W-:Y:S05]  /*06a0*/  CALL.REL.NOINC `($__internal_2_$__cuda_sm20_div_rn_f64_full) ;  /* 0x00000000001c7944 */ /* 0x000fea0003c00000 */
[----:B------:R-:W-:Y:S02]  /*06b0*/  IMAD.MOV.U32 R2, RZ, RZ, R14 ;  /* 0x000000ffff027224 */ /* 0x000fe400078e000e */
[----:B------:R-:W-:-:S07]  /*06c0*/  IMAD.MOV.U32 R3, RZ, RZ, R15 ;  /* 0x000000ffff037224 */ /* 0x000fce00078e000f */
.L_x_20:
[----:B------:R-:W-:Y:S05]  /*06d0*/  BSYNC.RECONVERGENT B0 ;  /* 0x0000000000007941 */ /* 0x000fea0003800200 */
.L_x_19:
[----:B------:R-:W0:Y:S02]  /*06e0*/  LDC.64 R4, c[0x0][0x388] ;  /* 0x0000e200ff047b82 */ /* 0x000e240000000a00 */
[----:B0-----:R-:W-:-:S05]  /*06f0*/  IMAD.WIDE R4, R0, 0x8, R4 ;  /* 0x0000000800047825 */ /* 0x001fca00078e0204 */
[----:B------:R-:W-:Y:S01]  /*0700*/  STG.E.64 desc[UR4][R4.64], R2 ;  /* 0x0000000204007986 */ /* 0x000fe2000c101b04 */
[----:B------:R-:W-:Y:S05]  /*0710*/  EXIT ;  /* 0x000000000000794d */ /* 0x000fea0003800000 */
        .weak           $__internal_2_$__cuda_sm20_div_rn_f64_full
        .type           $__internal_2_$__cuda_sm20_div_rn_f64_full,@function
        .size           $__internal_2_$__cuda_sm20_div_rn_f64_full,(.L_x_41 - $__internal_2_$__cuda_sm20_div_rn_f64_full)
$__internal_2_$__cuda_sm20_div_rn_f64_full:
[C---:B------:R-:W-:Y:S01]  /*0720*/  FSETP.GEU.AND P0, PT, |R7|.reuse, 1.469367938527859385e-39, PT ;  /* 0x001000000700780b */ /* 0x040fe20003f0e200 */
[----:B------:R-:W-:Y:S01]  /*0730*/  IMAD.MOV.U32 R12, RZ, RZ, 0x1 ;  /* 0x00000001ff0c7424 */ /* 0x000fe200078e00ff */
[----:B------:R-:W-:Y:S01]  /*0740*/  LOP3.LUT R4, R7, 0x800fffff, RZ, 0xc0, !PT ;  /* 0x800fffff07047812 */ /* 0x000fe200078ec0ff */
[----:B------:R-:W-:Y:S01]  /*0750*/  IMAD.MOV.U32 R21, RZ, RZ, 0x1ca00000 ;  /* 0x1ca00000ff157424 */ /* 0x000fe200078e00ff */
[C---:B------:R-:W-:Y:S01]  /*0760*/  FSETP.GEU.AND P2, PT, |R9|.reuse, 1.469367938527859385e-39, PT ;  /* 0x001000000900780b */ /* 0x040fe20003f4e200 */
[----:B------:R-:W-:Y:S01]  /*0770*/  BSSY.RECONVERGENT B1, `(.L_x_21) ;  /* 0x0000052000017945 */ /* 0x000fe20003800200 */
[----:B------:R-:W-:Y:S01]  /*0780*/  LOP3.LUT R5, R4, 0x3ff00000, RZ, 0xfc, !PT ;  /* 0x3ff0000004057812 */ /* 0x000fe200078efcff */
[----:B------:R-:W-:Y:S01]  /*0790*/  IMAD.MOV.U32 R4, RZ, RZ, R6 ;  /* 0x000000ffff047224 */ /* 0x000fe200078e0006 */
[----:B------:R-:W-:Y:S02]  /*07a0*/  LOP3.LUT R20, R9, 0x7ff00000, RZ, 0xc0, !PT ;  /* 0x7ff0000009147812 */ /* 0x000fe400078ec0ff */
[----:B------:R-:W-:-:S03]  /*07b0*/  LOP3.LUT R23, R7, 0x7ff00000, RZ, 0xc0, !PT ;  /* 0x7ff0000007177812 */ /* 0x000fc600078ec0ff */
[----:B------:R-:W-:Y:S01]  /*07c0*/  @!P0 DMUL R4, R6, 8.98846567431157953865e+307 ;  /* 0x7fe0000006048828 */ /* 0x000fe20000000000 */
[C---:B------:R-:W-:Y:S01]  /*07d0*/  ISETP.GE.U32.AND P1, PT, R20.reuse, R23, PT ;  /* 0x000000171400720c */ /* 0x040fe20003f26070 */
[----:B------:R-:W-:Y:S02]  /*07e0*/  IMAD.MOV.U32 R22, RZ, RZ, R20 ;  /* 0x000000ffff167224 */ /* 0x000fe400078e0014 */
[----:B------:R-:W-:Y:S02]  /*07f0*/  @!P2 LOP3.LUT R15, R7, 0x7ff00000, RZ, 0xc0, !PT ;  /* 0x7ff00000070fa812 */ /* 0x000fe400078ec0ff */
[----:B------:R-:W0:Y:S02]  /*0800*/  MUFU.RCP64H R13, R5 ;  /* 0x00000005000d7308 */ /* 0x000e240000001800 */
[----:B------:R-:W-:Y:S02]  /*0810*/  @!P2 ISETP.GE.U32.AND P3, PT, R20, R15, PT ;  /* 0x0000000f1400a20c */ /* 0x000fe40003f66070 */
[----:B------:R-:W-:-:S02]  /*0820*/  @!P0 LOP3.LUT R23, R5, 0x7ff00000, RZ, 0xc0, !PT ;  /* 0x7ff0000005178812 */ /* 0x000fc400078ec0ff */
[----:B------:R-:W-:-:S03]  /*0830*/  @!P2 SEL R15, R21, 0x63400000, !P3 ;  /* 0x63400000150fa807 */ /* 0x000fc60005800000 */
[----:B------:R-:W-:Y:S01]  /*0840*/  VIADD R25, R23, 0xffffffff ;  /* 0xffffffff17197836 */ /* 0x000fe20000000000 */
[----:B------:R-:W-:-:S04]  /*0850*/  @!P2 LOP3.LUT R16, R15, 0x80000000, R9, 0xf8, !PT ;  /* 0x800000000f10a812 */ /* 0x000fc800078ef809 */
[----:B------:R-:W-:Y:S01]  /*0860*/  @!P2 LOP3.LUT R17, R16, 0x100000, RZ, 0xfc, !PT ;  /* 0x001000001011a812 */ /* 0x000fe200078efcff */
[----:B------:R-:W-:Y:S01]  /*0870*/  @!P2 IMAD.MOV.U32 R16, RZ, RZ, RZ ;  /* 0x000000ffff10a224 */ /* 0x000fe200078e00ff */
[----:B0-----:R-:W-:-:S08]  /*0880*/  DFMA R10, R12, -R4, 1 ;  /* 0x3ff000000c0a742b */ /* 0x001fd00000000804 */
[----:B------:R-:W-:-:S08]  /*0890*/  DFMA R10, R10, R10, R10 ;  /* 0x0000000a0a0a722b */ /* 0x000fd0000000000a */
[----:B------:R-:W-:Y:S01]  /*08a0*/  DFMA R12, R12, R10, R12 ;  /* 0x0000000a0c0c722b */ /* 0x000fe2000000000c */
[----:B------:R-:W-:Y:S02]  /*08b0*/  SEL R11, R21, 0x63400000, !P1 ;  /* 0x63400000150b7807 */ /* 0x000fe40004800000 */
[----:B------:R-:W-:Y:S02]  /*08c0*/  MOV R10, R8 ;  /* 0x00000008000a7202 */ /* 0x000fe40000000f00 */
[----:B------:R-:W-:-:S03]  /*08d0*/  LOP3.LUT R11, R11, 0x800fffff, R9, 0xf8, !PT ;  /* 0x800fffff0b0b7812 */ /* 0x000fc600078ef809 */
[----:B------:R-:W-:-:S03]  /*08e0*/  DFMA R14, R12, -R4, 1 ;  /* 0x3ff000000c0e742b */ /* 0x000fc60000000804 */
[----:B------:R-:W-:-:S05]  /*08f0*/  @!P2 DFMA R10, R10, 2, -R16 ;  /* 0x400000000a0aa82b */ /* 0x000fca0000000810 */
[----:B------:R-:W-:-:S05]  /*0900*/  DFMA R14, R12, R14, R12 ;  /* 0x0000000e0c0e722b */ /* 0x000fca000000000c */
[----:B------:R-:W-:-:S03]  /*0910*/  @!P2 LOP3.LUT R22, R11, 0x7ff00000, RZ, 0xc0, !PT ;  /* 0x7ff000000b16a812 */ /* 0x000fc600078ec0ff */
[----:B------:R-:W-:Y:S02]  /*0920*/  DMUL R12, R14, R10 ;  /* 0x0000000a0e0c7228 */ /* 0x000fe40000000000 */
[----:B------:R-:W-:-:S05]  /*0930*/  VIADD R24, R22, 0xffffffff ;  /* 0xffffffff16187836 */ /* 0x000fca0000000000 */
[----:B------:R-:W-:Y:S01]  /*0940*/  ISETP.GT.U32.AND P0, PT, R24, 0x7feffffe, PT ;  /* 0x7feffffe1800780c */ /* 0x000fe20003f04070 */
[----:B------:R-:W-:-:S03]  /*0950*/  DFMA R16, R12, -R4, R10 ;  /* 0x800000040c10722b */ /* 0x000fc6000000000a */
[----:B------:R-:W-:-:S05]  /*0960*/  ISETP.GT.U32.OR P0, PT, R25, 0x7feffffe, P0 ;  /* 0x7feffffe1900780c */ /* 0x000fca0000704470 */
[----:B------:R-:W-:-:S08]  /*0970*/  DFMA R12, R14, R16, R12 ;  /* 0x000000100e0c722b */ /* 0x000fd0000000000c */
[----:B------:R-:W-:Y:S05]  /*0980*/  @P0 BRA `(.L_x_22) ;  /* 0x00000000006c0947 */ /* 0x000fea0003800000 */
[----:B------:R-:W-:Y:S01]  /*0990*/  LOP3.LUT R9, R7, 0x7ff00000, RZ, 0xc0, !PT ;  /* 0x7ff0000007097812 */ /* 0x000fe200078ec0ff */
[----:B------:R-:W-:-:S03]  /*09a0*/  IMAD.MOV.U32 R16, RZ, RZ, RZ ;  /* 0x000000ffff107224 */ /* 0x000fc600078e00ff */
[CC--:B------:R-:W-:Y:S02]  /*09b0*/  VIADDMNMX R8, R20.reuse, -R9.reuse, 0xb9600000, !PT ;  /* 0xb960000014087446 */ /* 0x0c0fe40007800909 */
[----:B------:R-:W-:Y:S02]  /*09c0*/  ISETP.GE.U32.AND P0, PT, R20, R9, PT ;  /* 0x000000091400720c */ /* 0x000fe40003f06070 */
[----:B------:R-:W-:Y:S02]  /*09d0*/  VIMNMX R8, PT, PT, R8, 0x46a00000, PT ;  /* 0x46a0000008087848 */ /* 0x000fe40003fe0100 */
[----:B------:R-:W-:-:S05]  /*09e0*/  SEL R21, R21, 0x63400000, !P0 ;  /* 0x6340000015157807 */ /* 0x000fca0004000000 */
        /* <DEDUP_REMOVED lines=11> */
[----:B------:R-:W-:Y:S02]  /*0aa0*/  IMAD.MOV R5, RZ, RZ, -R8 ;  /* 0x000000ffff057224 */ /* 0x000fe400078e0a08 */
[----:B------:R-:W-:-:S06]  /*0ab0*/  IMAD.MOV.U32 R4, RZ, RZ, RZ ;  /* 0x000000ffff047224 */ /* 0x000fcc00078e00ff */
[----:B------:R-:W-:Y:S02]  /*0ac0*/  DFMA R4, R14, -R4, R12 ;  /* 0x800000040e04722b */ /* 0x000fe4000000000c */
[----:B------:R-:W-:-:S04]  /*0ad0*/  DMUL.RP R12, R12, R16 ;  /* 0x000000100c0c7228 */ /* 0x000fc80000008000 */
[----:B------:R-:W-:-:S04]  /*0ae0*/  IADD3 R4, PT, PT, -R8, -0x43300000, RZ ;  /* 0xbcd0000008047810 */ /* 0x000fc80007ffe1ff */
[----:B------:R-:W-:Y:S02]  /*0af0*/  FSETP.NEU.AND P0, PT, |R5|, R4, PT ;  /* 0x000000040500720b */ /* 0x000fe40003f0d200 */
[----:B------:R-:W-:Y:S02]  /*0b00*/  LOP3.LUT R7, R13, R7, RZ, 0x3c, !PT ;  /* 0x000000070d077212 */ /* 0x000fe400078e3cff */
[----:B------:R-:W-:Y:S02]  /*0b10*/  FSEL R14, R12, R14, !P0 ;  /* 0x0000000e0c0e7208 */ /* 0x000fe40004000000 */
[----:B------:R-:W-:Y:S01]  /*0b20*/  FSEL R15, R7, R15, !P0 ;  /* 0x0000000f070f7208 */ /* 0x000fe20004000000 */
[----:B------:R-:W-:Y:S06]  /*0b30*/  BRA `(.L_x_23) ;  /* 0x0000000000547947 */ /* 0x000fec0003800000 */
.L_x_22:
[----:B------:R-:W-:-:S14]  /*0b40*/  DSETP.NAN.AND P0, PT, R8, R8, PT ;  /* 0x000000080800722a */ /* 0x000fdc0003f08000 */
[----:B------:R-:W-:Y:S05]  /*0b50*/  @P0 BRA `(.L_x_24) ;  /* 0x0000000000440947 */ /* 0x000fea0003800000 */
[----:B------:R-:W-:-:S14]  /*0b60*/  DSETP.NAN.AND P0, PT, R6, R6, PT ;  /* 0x000000060600722a */ /* 0x000fdc0003f08000 */
[----:B------:R-:W-:Y:S05]  /*0b70*/  @P0 BRA `(.L_x_25) ;  /* 0x0000000000300947 */ /* 0x000fea0003800000 */
[----:B------:R-:W-:Y:S01]  /*0b80*/  ISETP.NE.AND P0, PT, R22, R23, PT ;  /* 0x000000171600720c */ /* 0x000fe20003f05270 */
[----:B------:R-:W-:Y:S01]  /*0b90*/  IMAD.MOV.U32 R15, RZ, RZ, -0x80000 ;  /* 0xfff80000ff0f7424 */ /* 0x000fe200078e00ff */
[----:B------:R-:W-:-:S11]  /*0ba0*/  MOV R14, 0x0 ;  /* 0x00000000000e7802 */ /* 0x000fd60000000f00 */
[----:B------:R-:W-:Y:S05]  /*0bb0*/  @!P0 BRA `(.L_x_23) ;  /* 0x0000000000348947 */ /* 0x000fea0003800000 */
[----:B------:R-:W-:Y:S02]  /*0bc0*/  ISETP.NE.AND P0, PT, R22, 0x7ff00000, PT ;  /* 0x7ff000001600780c */ /* 0x000fe40003f05270 */
[----:B------:R-:W-:Y:S02]  /*0bd0*/  LOP3.LUT R15, R9, 0x80000000, R7, 0x48, !PT ;  /* 0x80000000090f7812 */ /* 0x000fe400078e4807 */
[----:B------:R-:W-:-:S13]  /*0be0*/  ISETP.EQ.OR P0, PT, R23, RZ, !P0 ;  /* 0x000000ff1700720c */ /* 0x000fda0004702670 */
[----:B------:R-:W-:Y:S01]  /*0bf0*/  @P0 LOP3.LUT R4, R15, 0x7ff00000, RZ, 0xfc, !PT ;  /* 0x7ff000000f040812 */ /* 0x000fe200078efcff */
[----:B------:R-:W-:Y:S02]  /*0c00*/  @!P0 IMAD.MOV.U32 R14, RZ, RZ, RZ ;  /* 0x000000ffff0e8224 */ /* 0x000fe400078e00ff */
[----:B------:R-:W-:Y:S02]  /*0c10*/  @P0 IMAD.MOV.U32 R14, RZ, RZ, RZ ;  /* 0x000000ffff0e0224 */ /* 0x000fe400078e00ff */
[----:B------:R-:W-:Y:S01]  /*0c20*/  @P0 IMAD.MOV.U32 R15, RZ, RZ, R4 ;  /* 0x000000ffff0f0224 */ /* 0x000fe200078e0004 */
[----:B------:R-:W-:Y:S06]  /*0c30*/  BRA `(.L_x_23) ;  /* 0x0000000000147947 */ /* 0x000fec0003800000 */
.L_x_25:
[----:B------:R-:W-:Y:S01]  /*0c40*/  LOP3.LUT R15, R7, 0x80000, RZ, 0xfc, !PT ;  /* 0x00080000070f7812 */ /* 0x000fe200078efcff */
[----:B------:R-:W-:Y:S01]  /*0c50*/  IMAD.MOV.U32 R14, RZ, RZ, R6 ;  /* 0x000000ffff0e7224 */ /* 0x000fe200078e0006 */
[----:B------:R-:W-:Y:S06]  /*0c60*/  BRA `(.L_x_23) ;  /* 0x0000000000087947 */ /* 0x000fec0003800000 */
.L_x_24:
[----:B------:R-:W-:Y:S01]  /*0c70*/  LOP3.LUT R15, R9, 0x80000, RZ, 0xfc, !PT ;  /* 0x00080000090f7812 */ /* 0x000fe200078efcff */
[----:B------:R-:W-:-:S07]  /*0c80*/  IMAD.MOV.U32 R14, RZ, RZ, R8 ;  /* 0x000000ffff0e7224 */ /* 0x000fce00078e0008 */
.L_x_23:
[----:B------:R-:W-:Y:S05]  /*0c90*/  BSYNC.RECONVERGENT B1 ;  /* 0x0000000000017941 */ /* 0x000fea0003800200 */
.L_x_21:
[----:B------:R-:W-:Y:S02]  /*0ca0*/  IMAD.MOV.U32 R4, RZ, RZ, R18 ;  /* 0x000000ffff047224 */ /* 0x000fe400078e0012 */
[----:B------:R-:W-:-:S04]  /*0cb0*/  IMAD.MOV.U32 R5, RZ, RZ, 0x0 ;  /* 0x00000000ff057424 */ /* 0x000fc800078e00ff */
[----:B------:R-:W-:Y:S05]  /*0cc0*/  RET.REL.NODEC R4 `(_Z16compute_divisionPKdPdid) ;  /* 0xfffffff004cc7950 */ /* 0x000fea0003c3ffff */
.L_x_26:
        /* <DEDUP_REMOVED lines=11> */
.L_x_41:


//--------------------- .text._Z6init_fPdid       --------------------------
	.section	.text._Z6init_fPdid,"ax",@progbits
	.align	128
        .global         _Z6init_fPdid
        .type           _Z6init_fPdid,@function
        .size           _Z6init_fPdid,(.L_x_42 - _Z6init_fPdid)
        .other          _Z6init_fPdid,@"STO_CUDA_ENTRY STV_DEFAULT"
_Z6init_fPdid:
.text._Z6init_fPdid:
[----:B------:R-:W0:Y:S01]  /*0000*/  LDC R1, c[0x0][0x37c] ;  /* 0x0000df00ff017b82 */ /* 0x000e220000000800 */
[----:B------:R-:W1:Y:S07]  /*0010*/  S2R R3, SR_TID.Y ;  /* 0x0000000000037919 */ /* 0x000e6e0000002200 */
[----:B------:R-:W1:Y:S01]  /*0020*/  S2UR UR4, SR_CTAID.Y ;  /* 0x00000000000479c3 */ /* 0x000e620000002600 */
[----:B------:R-:W2:Y:S01]  /*0030*/  LDCU UR6, c[0x0][0x388] ;  /* 0x00007100ff0677ac */ /* 0x000ea20008000800 */
[----:B0-----:R-:W-:Y:S01]  /*0040*/  VIADD R1, R1, 0xffffffd8 ;  /* 0xffffffd801017836 */ /* 0x001fe20000000000 */
[----:B------:R-:W0:Y:S05]  /*0050*/  S2R R5, SR_TID.X ;  /* 0x0000000000057919 */ /* 0x000e2a0000002100 */
[----:B------:R-:W1:Y:S08]  /*0060*/  LDC R2, c[0x0][0x364] ;  /* 0x0000d900ff027b82 */ /* 0x000e700000000800 */
[----:B------:R-:W0:Y:S08]  /*0070*/  S2UR UR5, SR_CTAID.X ;  /* 0x00000000000579c3 */ /* 0x000e300000002500 */
[----:B------:R-:W0:Y:S01]  /*0080*/  LDC R0, c[0x0][0x360] ;  /* 0x0000d800ff007b82 */ /* 0x000e220000000800 */
[----:B-1----:R-:W-:-:S02]  /*0090*/  IMAD R2, R2, UR4, R3 ;  /* 0x0000000402027c24 */ /* 0x002fc4000f8e0203 */
[----:B0-----:R-:W-:-:S05]  /*00a0*/  IMAD R3, R0, UR5, R5 ;  /* 0x0000000500037c24 */ /* 0x001fca000f8e0205 */
[----:B------:R-:W-:-:S04]  /*00b0*/  VIMNMX R0, PT, PT, R2, R3, !PT ;  /* 0x0000000302007248 */ /* 0x000fc80007fe0100 */
[----:B--2---:R-:W-:-:S13]  /*00c0*/  ISETP.GE.AND P0, PT, R0, UR6, PT ;  /* 0x0000000600007c0c */ /* 0x004fda000bf06270 */
[----:B------:R-:W-:Y:S05]  /*00d0*/  @P0 EXIT ;  /* 0x000000000000094d */ /* 0x000fea0003800000 */
[----:B------:R-:W-:Y:S01]  /*00e0*/  VIADD R6, R2, 0x1 ;  /* 0x0000000102067836 */ /* 0x000fe20000000000 */
[----:B------:R-:W0:Y:S01]  /*00f0*/  LDCU.64 UR4, c[0x0][0x390] ;  /* 0x00007200ff0477ac */ /* 0x000e220008000a00 */
[----:B------:R-:W-:Y:S02]  /*0100*/  BSSY.RECONVERGENT B0, `(.L_x_27) ;  /* 0x000001e000007945 */ /* 0x000fe40003800200 */
[----:B------:R-:W0:Y:S02]  /*0110*/  I2F.F64.U32 R4, R6 ;  /* 0x0000000600047312 */ /* 0x000e240000201800 */
[----:B0-----:R-:W-:Y:S01]  /*0120*/  DMUL R4, R4, UR4 ;  /* 0x0000000404047c28 */ /* 0x001fe20008000000 */
[----:B------:R-:W0:Y:S07]  /*0130*/  LDCU.64 UR4, c[0x0][0x358] ;  /* 0x00006b00ff0477ac */ /* 0x000e2e0008000a00 */
[----:B------:R-:W-:-:S14]  /*0140*/  DSETP.NEU.AND P0, PT, |R4|, +INF , PT ;  /* 0x7ff000000400742a */ /* 0x000fdc0003f0d200 */
[----:B------:R-:W-:Y:S01]  /*0150*/  @!P0 DMUL R16, RZ, R4 ;  /* 0x00000004ff108228 */ /* 0x000fe20000000000 */
[----:B------:R-:W-:Y:S01]  /*0160*/  @!P0 IMAD.MOV.U32 R0, RZ, RZ, RZ ;  /* 0x000000ffff008224 */ /* 0x000fe200078e00ff */
[----:B0-----:R-:W-:Y:S09]  /*0170*/  @!P0 BRA `(.L_x_28) ;  /* 0x0000000000588947 */ /* 0x001ff20003800000 */
[----:B------:R-:W-:Y:S01]  /*0180*/  UMOV UR6, 0x6dc9c883 ;  /* 0x6dc9c88300067882 */ /* 0x000fe20000000000 */
[----:B------:R-:W-:Y:S01]  /*0190*/  UMOV UR7, 0x3fe45f30 ;  /* 0x3fe45f3000077882 */ /* 0x000fe20000000000 */
[C---:B------:R-:W-:Y:S02]  /*01a0*/  DSETP.GE.AND P0, PT, |R4|.reuse, 2.14748364800000000000e+09, PT ;  /* 0x41e000000400742a */ /* 0x040fe40003f06200 */
[----:B------:R-:W-:Y:S01]  /*01b0*/  DMUL R6, R4, UR6 ;  /* 0x0000000604067c28 */ /* 0x000fe20008000000 */
[----:B------:R-:W-:Y:S01]  /*01c0*/  UMOV UR6, 0x54442d18 ;  /* 0x54442d1800067882 */ /* 0x000fe20000000000 */
[----:B------:R-:W-:-:S04]  /*01d0*/  UMOV UR7, 0x3ff921fb ;  /* 0x3ff921fb00077882 */ /* 0x000fc80000000000 */
[----:B------:R-:W0:Y:S08]  /*01e0*/  F2I.F64 R0, R6 ;  /* 0x0000000600007311 */ /* 0x000e300000301100 */
[----:B0-----:R-:W0:Y:S02]  /*01f0*/  I2F.F64 R16, R0 ;  /* 0x0000000000107312 */ /* 0x001e240000201c00 */
[----:B0-----:R-:W-:Y:S01]  /*0200*/  DFMA R8, R16, -UR6, R4 ;  /* 0x8000000610087c2b */ /* 0x001fe20008000004 */
[----:B------:R-:W-:Y:S01]  /*0210*/  UMOV UR6, 0x33145c00 ;  /* 0x33145c0000067882 */ /* 0x000fe20000000000 */
[----:B------:R-:W-:-:S06]  /*0220*/  UMOV UR7, 0x3c91a626 ;  /* 0x3c91a62600077882 */ /* 0x000fcc0000000000 */
[----:B------:R-:W-:Y:S01]  /*0230*/  DFMA R8, R16, -UR6, R8 ;  /* 0x8000000610087c2b */ /* 0x000fe20008000008 */
[----:B------:R-:W-:Y:S01]  /*0240*/  UMOV UR6, 0x252049c0 ;  /* 0x252049c000067882 */ /* 0x000fe20000000000 */
[----:B------:R-:W-:-:S06]  /*0250*/  UMOV UR7, 0x397b839a ;  /* 0x397b839a00077882 */ /* 0x000fcc0000000000 */
[----:B------:R-:W-:Y:S01]  /*0260*/  DFMA R16, R16, -UR6, R8 ;  /* 0x8000000610107c2b */ /* 0x000fe20008000008 */
[----:B------:R-:W-:Y:S10]  /*0270*/  @!P0 BRA `(.L_x_28) ;  /* 0x0000000000188947 */ /* 0x000ff40003800000 */
[----:B------:R-:W-:Y:S01]  /*0280*/  IMAD.MOV.U32 R6, RZ, RZ, R4 ;  /* 0x000000ffff067224 */ /* 0x000fe200078e0004 */
[----:B------:R-:W-:-:S07]  /*0290*/  MOV R0, 0x2b0 ;  /* 0x000002b000007802 */ /* 0x000fce0000000f00 */
[----:B------:R-:W-:Y:S05]  /*02a0*/  CALL.REL.NOINC `($_Z6init_fPdid$__internal_trig_reduction_slowpathd) ;  /* 0x00000004008c7944 */ /* 0x000fea0003c00000 */
[----:B------:R-:W-:Y:S02]  /*02b0*/  IMAD.MOV.U32 R0, RZ, RZ, R6 ;  /* 0x000000ffff007224 */ /* 0x000fe400078e0006 */
[----:B------:R-:W-:Y:S02]  /*02c0*/  IMAD.MOV.U32 R16, RZ, RZ, R8 ;  /* 0x000000ffff107224 */ /* 0x000fe400078e0008 */
[----:B------:R-:W-:-:S07]  /*02d0*/  IMAD.MOV.U32 R17, RZ, RZ, R9 ;  /* 0x000000ffff117224 */ /* 0x000fce00078e0009 */
.L_x_28:
[----:B------:R-:W-:Y:S05]  /*02e0*/  BSYNC.RECONVERGENT B0 ;  /* 0x0000000000007941 */ /* 0x000fea0003800200 */
.L_x_27:
[----:B------:R-:W0:Y:S01]  /*02f0*/  LDCU.64 UR6, c[0x4][0x8] ;  /* 0x01000100ff0677ac */ /* 0x000e220008000a00 */
[----:B------:R-:W-:-:S05]  /*0300*/  IMAD.SHL.U32 R4, R0, 0x40, RZ ;  /* 0x0000004000047824 */ /* 0x000fca00078e00ff */
[----:B------:R-:W-:-:S04]  /*0310*/  LOP3.LUT R4, R4, 0x40, RZ, 0xc0, !PT ;  /* 0x0000004004047812 */ /* 0x000fc800078ec0ff */
[----:B0-----:R-:W-:-:S05]  /*0320*/  IADD3 R20, P0, PT, R4, UR6, RZ ;  /* 0x0000000604147c10 */ /* 0x001fca000ff1e0ff */
[----:B------:R-:W-:Y:S01]  /*0330*/  IMAD.X R21, RZ, RZ, UR7, P0 ;  /* 0x00000007ff157e24 */ /* 0x000fe200080e06ff */
[----:B------:R-:W-:Y:S01]  /*0340*/  LOP3.LUT R18, R0, 0x1, RZ, 0xc0, !PT ;  /* 0x0000000100127812 */ /* 0x000fe200078ec0ff */
[----:B------:R-:W-:Y:S01]  /*0350*/  IMAD.MOV.U32 R22, RZ, RZ, 0x20fd8164 ;  /* 0x20fd8164ff167424 */ /* 0x000fe200078e00ff */
[----:B------:R-:W0:Y:S02]  /*0360*/  LDCU.64 UR6, c[0x0][0x390] ;  /* 0x00007200ff0677ac */ /* 0x000e240008000a00 */
[----:B------:R-:W2:Y:S04]  /*0370*/  LDG.E.128.CONSTANT R4, desc[UR4][R20.64] ;  /* 0x0000000414047981 */ /* 0x000ea8000c1e9d00 */
[----:B------:R-:W3:Y:S04]  /*0380*/  LDG.E.128.CONSTANT R8, desc[UR4][R20.64+0x10] ;  /* 0x0000100414087981 */ /* 0x000ee8000c1e9d00 */
[----:B------:R1:W4:Y:S01]  /*0390*/  LDG.E.128.CONSTANT R12, desc[UR4][R20.64+0x20] ;  /* 0x00002004140c7981 */ /* 0x000322000c1e9d00 */
[----:B------:R-:W-:Y:S01]  /*03a0*/  IMAD.MOV.U32 R23, RZ, RZ, 0x3da8ff83 ;  /* 0x3da8ff83ff177424 */ /* 0x000fe200078e00ff */
[----:B------:R-:W-:Y:S01]  /*03b0*/  ISETP.NE.U32.AND P0, PT, R18, 0x1, PT ;  /* 0x000000011200780c */ /* 0x000fe20003f05070 */
[----:B------:R-:W-:Y:S01]  /*03c0*/  DMUL R18, R16, R16 ;  /* 0x0000001010127228 */ /* 0x000fe20000000000 */
[----:B------:R-:W-:Y:S02]  /*03d0*/  BSSY.RECONVERGENT B0, `(.L_x_29) ;  /* 0x000002c000007945 */ /* 0x000fe40003800200 */
[----:B------:R-:W-:-:S02]  /*03e0*/  FSEL R22, R22, -8.06006814911005101289e+34, !P0 ;  /* 0xf9785eba16167808 */ /* 0x000fc40004000000 */
[----:B------:R-:W-:Y:S01]  /*03f0*/  FSEL R23, -R23, 0.11223486810922622681, !P0 ;  /* 0x3de5db6517177808 */ /* 0x000fe20004000100 */
[----:B-1----:R-:W-:-:S05]  /*0400*/  VIADD R20, R3, 0x1 ;  /* 0x0000000103147836 */ /* 0x002fca0000000000 */
[----:B--2---:R-:W-:-:S08]  /*0410*/  DFMA R4, R18, R22, R4 ;  /* 0x000000161204722b */ /* 0x004fd00000000004 */
[C---:B------:R-:W-:Y:S01]  /*0420*/  DFMA R4, R18.reuse, R4, R6 ;  /* 0x000000041204722b */ /* 0x040fe20000000006 */
[----:B------:R-:W0:Y:S07]  /*0430*/  I2F.F64 R6, R20 ;  /* 0x0000001400067312 */ /* 0x000e2e0000201c00 */
[----:B---3--:R-:W-:-:S08]  /*0440*/  DFMA R4, R18, R4, R8 ;  /* 0x000000041204722b */ /* 0x008fd00000000008 */
[----:B------:R-:W-:-:S08]  /*0450*/  DFMA R4, R18, R4, R10 ;  /* 0x000000041204722b */ /* 0x000fd0000000000a */
[----:B----4-:R-:W-:-:S08]  /*0460*/  DFMA R4, R18, R4, R12 ;  /* 0x000000041204722b */ /* 0x010fd0000000000c */
[----:B------:R-:W-:-:S08]  /*0470*/  DFMA R4, R18, R4, R14 ;  /* 0x000000041204722b */ /* 0x000fd0000000000e */
[----:B------:R-:W-:Y:S02]  /*0480*/  DFMA R16, R4, R16, R16 ;  /* 0x000000100410722b */ /* 0x000fe40000000010 */
[----:B------:R-:W-:Y:S02]  /*0490*/  DFMA R18, R18, R4, 1 ;  /* 0x3ff000001212742b */ /* 0x000fe40000000004 */
[----:B0-----:R-:W-:-:S08]  /*04a0*/  DMUL R4, R6, UR6 ;  /* 0x0000000606047c28 */ /* 0x001fd00008000000 */
[----:B------:R-:W-:Y:S01]  /*04b0*/  DSETP.NEU.AND P1, PT, |R4|, +INF , PT ;  /* 0x7ff000000400742a */ /* 0x000fe20003f2d200 */
[----:B------:R-:W-:Y:S02]  /*04c0*/  FSEL R10, R18, R16, !P0 ;  /* 0x00000010120a7208 */ /* 0x000fe40004000000 */
[----:B------:R-:W-:Y:S02]  /*04d0*/  FSEL R11, R19, R17, !P0 ;  /* 0x00000011130b7208 */ /* 0x000fe40004000000 */
[----:B------:R-:W-:-:S04]  /*04e0*/  LOP3.LUT P0, RZ, R0, 0x2, RZ, 0xc0, !PT ;  /* 0x0000000200ff7812 */ /* 0x000fc8000780c0ff */
[----:B------:R-:W-:-:S05]  /*04f0*/  DADD R6, RZ, -R10 ;  /* 0x00000000ff067229 */ /* 0x000fca000000080a */
[----:B------:R-:W-:Y:S01]  /*0500*/  @!P1 DMUL R8, RZ, R4 ;  /* 0x00000004ff089228 */ /* 0x000fe20000000000 */
[----:B------:R-:W-:-:S04]  /*0510*/  @!P1 IMAD.MOV.U32 R0, RZ, RZ, RZ ;  /* 0x000000ffff009224 */ /* 0x000fc800078e00ff */
[----:B------:R-:W-:Y:S02]  /*0520*/  FSEL R10, R10, R6, !P0 ;  /* 0x000000060a0a7208 */ /* 0x000fe40004000000 */
[----:B------:R-:W-:Y:S01]  /*0530*/  FSEL R11, R11, R7, !P0 ;  /* 0x000000070b0b7208 */ /* 0x000fe20004000000 */
[----:B------:R-:W-:Y:S06]  /*0540*/  @!P1 BRA `(.L_x_30) ;  /* 0x0000000000509947 */ /* 0x000fec0003800000 */
        /* <DEDUP_REMOVED lines=19> */
[----:B------:R-:W-:-:S07]  /*0680*/  IMAD.MOV.U32 R0, RZ, RZ, R6 ;  /* 0x000000ffff007224 */ /* 0x000fce00078e0006 */
.L_x_30:
[----:B------:R-:W-:Y:S05]  /*0690*/  BSYNC.RECONVERGENT B0 ;  /* 0x0000000000007941 */ /* 0x000fea0003800200 */
.L_x_29:
[----:B------:R-:W0:Y:S01]  /*06a0*/  LDCU.64 UR6, c[0x4][0x8] ;  /* 0x01000100ff0677ac */ /* 0x000e220008000a00 */
[----:B------:R-:W-:-:S05]  /*06b0*/  IMAD.SHL.U32 R4, R0, 0x40, RZ ;  /* 0x0000004000047824 */ /* 0x000fca00078e00ff */
[----:B------:R-:W-:-:S04]  /*06c0*/  LOP3.LUT R4, R4, 0x40, RZ, 0xc0, !PT ;  /* 0x0000004004047812 */ /* 0x000fc800078ec0ff */
[----:B0-----:R-:W-:Y:S02]  /*06d0*/  IADD3 R22, P0, PT, R4, UR6, RZ ;  /* 0x0000000604167c10 */ /* 0x001fe4000ff1e0ff */
[----:B------:R-:W-:Y:S01]  /*06e0*/  LOP3.LUT R20, R0, 0x1, RZ, 0xc0, !PT ;  /* 0x0000000100147812 */ /* 0x000fe200078ec0ff */
[----:B------:R-:W-:Y:S01]  /*06f0*/  IMAD.MOV.U32 R24, RZ, RZ, 0x20fd8164 ;  /* 0x20fd8164ff187424 */ /* 0x000fe200078e00ff */
[----:B------:R-:W0:Y:S01]  /*0700*/  LDCU UR6, c[0x0][0x388] ;  /* 0x00007100ff0677ac */ /* 0x000e220008000800 */
[----:B------:R-:W-:-:S05]  /*0710*/  IMAD.X R23, RZ, RZ, UR7, P0 ;  /* 0x00000007ff177e24 */ /* 0x000fca00080e06ff */
[----:B------:R-:W2:Y:S04]  /*0720*/  LDG.E.128.CONSTANT R4, desc[UR4][R22.64] ;  /* 0x0000000416047981 */ /* 0x000ea8000c1e9d00 */
[----:B------:R-:W3:Y:S04]  /*0730*/  LDG.E.128.CONSTANT R12, desc[UR4][R22.64+0x10] ;  /* 0x00001004160c7981 */ /* 0x000ee8000c1e9d00 */
[----:B------:R-:W4:Y:S01]  /*0740*/  LDG.E.128.CONSTANT R16, desc[UR4][R22.64+0x20] ;  /* 0x0000200416107981 */ /* 0x000f22000c1e9d00 */
[----:B------:R-:W-:Y:S01]  /*0750*/  IMAD.MOV.U32 R25, RZ, RZ, 0x3da8ff83 ;  /* 0x3da8ff83ff197424 */ /* 0x000fe200078e00ff */
[----:B------:R-:W-:Y:S01]  /*0760*/  ISETP.NE.U32.AND P0, PT, R20, 0x1, PT ;  /* 0x000000011400780c */ /* 0x000fe20003f05070 */
[----:B------:R-:W-:Y:S01]  /*0770*/  DMUL R20, R8, R8 ;  /* 0x0000000808147228 */ /* 0x000fe20000000000 */
[----:B0-----:R-:W-:-:S02]  /*0780*/  IMAD R3, R2, UR6, R3 ;  /* 0x0000000602037c24 */ /* 0x001fc4000f8e0203 */
[----:B------:R-:W-:Y:S02]  /*0790*/  FSEL R24, R24, -8.06006814911005101289e+34, !P0 ;  /* 0xf9785eba18187808 */ /* 0x000fe40004000000 */
[----:B------:R-:W-:-:S06]  /*07a0*/  FSEL R25, -R25, 0.11223486810922622681, !P0 ;  /* 0x3de5db6519197808 */ /* 0x000fcc0004000100 */
[----:B--2---:R-:W-:-:S08]  /*07b0*/  DFMA R4, R20, R24, R4 ;  /* 0x000000181404722b */ /* 0x004fd00000000004 */
[----:B------:R-:W-:-:S08]  /*07c0*/  DFMA R4, R20, R4, R6 ;  /* 0x000000041404722b */ /* 0x000fd00000000006 */
[----:B---3--:R-:W-:-:S08]  /*07d0*/  DFMA R4, R20, R4, R12 ;  /* 0x000000041404722b */ /* 0x008fd0000000000c */
[----:B------:R-:W-:-:S08]  /*07e0*/  DFMA R4, R20, R4, R14 ;  /* 0x000000041404722b */ /* 0x000fd0000000000e */
[----:B----4-:R-:W-:-:S08]  /*07f0*/  DFMA R4, R20, R4, R16 ;  /* 0x000000041404722b */ /* 0x010fd00000000010 */
[----:B------:R-:W-:-:S08]  /*0800*/  DFMA R4, R20, R4, R18 ;  /* 0x000000041404722b */ /* 0x000fd00000000012 */
[----:B------:R-:W-:Y:S02]  /*0810*/  DFMA R8, R4, R8, R8 ;  /* 0x000000080408722b */ /* 0x000fe40000000008 */
[----:B------:R-:W-:-:S10]  /*0820*/  DFMA R4, R20, R4, 1 ;  /* 0x3ff000001404742b */ /* 0x000fd40000000004 */
[----:B------:R-:W-:Y:S02]  /*0830*/  FSEL R6, R4, R8, !P0 ;  /* 0x0000000804067208 */ /* 0x000fe40004000000 */
[----:B------:R-:W-:Y:S02]  /*0840*/  FSEL R7, R5, R9, !P0 ;  /* 0x0000000905077208 */ /* 0x000fe40004000000 */
[----:B------:R-:W0:Y:S01]  /*0850*/  LDC.64 R8, c[0x0][0x380] ;  /* 0x0000e000ff087b82 */ /* 0x000e220000000a00 */
[----:B------:R-:W-:-:S03]  /*0860*/  LOP3.LUT P0, RZ, R0, 0x2, RZ, 0xc0, !PT ;  /* 0x0000000200ff7812 */ /* 0x000fc6000780c0ff */
[----:B------:R-:W-:-:S10]  /*0870*/  DADD R4, RZ, -R6 ;  /* 0x00000000ff047229 */ /* 0x000fd40000000806 */
[----:B------:R-:W-:Y:S02]  /*0880*/  FSEL R4, R6, R4, !P0 ;  /* 0x0000000406047208 */ /* 0x000fe40004000000 */
[----:B------:R-:W-:-:S06]  /*0890*/  FSEL R5, R7, R5, !P0 ;  /* 0x0000000507057208 */ /* 0x000fcc0004000000 */
[----:B------:R-:W-:Y:S01]  /*08a0*/  DMUL R10, R10, R4 ;  /* 0x000000040a0a7228 */ /* 0x000fe20000000000 */
[----:B0-----:R-:W-:-:S06]  /*08b0*/  IMAD.WIDE R2, R3, 0x8, R8 ;  /* 0x0000000803027825 */ /* 0x001fcc00078e0208 */
[----:B------:R-:W-:Y:S01]  /*08c0*/  STG.E.64 desc[UR4][R2.64], R10 ;  /* 0x0000000a02007986 */ /* 0x000fe2000c101b04 */
[----:B------:R-:W-:Y:S05]  /*08d0*/  EXIT ;  /* 0x000000000000794d */ /* 0x000fea0003800000 */
        .type           $_Z6init_fPdid$__internal_trig_reduction_slowpathd,@function
        .size           $_Z6init_fPdid$__internal_trig_reduction_slowpathd,(.L_x_42 - $_Z6init_fPdid$__internal_trig_reduction_slowpathd)
$_Z6init_fPdid$__internal_trig_reduction_slowpathd:
[--C-:B------:R-:W-:Y:S01]  /*08e0*/  SHF.R.U32.HI R4, RZ, 0x14, R5.reuse ;  /* 0x00000014ff047819 */ /* 0x100fe20000011605 */
[----:B------:R-:W-:Y:S02]  /*08f0*/  IMAD.MOV.U32 R8, RZ, RZ, R6 ;  /* 0x000000ffff087224 */ /* 0x000fe400078e0006 */
[----:B------:R-:W-:Y:S01]  /*0900*/  IMAD.MOV.U32 R9, RZ, RZ, R5 ;  /* 0x000000ffff097224 */ /* 0x000fe200078e0005 */
[----:B------:R-:W-:Y:S01]  /*0910*/  LOP3.LUT R7, R4, 0x7ff, RZ, 0xc0, !PT ;  /* 0x000007ff04077812 */ /* 0x000fe200078ec0ff */
[----:B------:R-:W-:-:S03]  /*0920*/  IMAD.MOV.U32 R6, RZ, RZ, RZ ;  /* 0x000000ffff067224 */ /* 0x000fc600078e00ff */
[----:B------:R-:W-:-:S13]  /*0930*/  ISETP.NE.AND P0, PT, R7, 0x7ff, PT ;  /* 0x000007ff0700780c */ /* 0x000fda0003f05270 */
[----:B------:R-:W-:Y:S05]  /*0940*/  @!P0 BRA `(.L_x_31) ;  /* 0x0000000800488947 */ /* 0x000fea0003800000 */
[----:B------:R-:W-:Y:S01]  /*0950*/  VIADD R7, R7, 0xfffffc00 ;  /* 0xfffffc0007077836 */ /* 0x000fe20000000000 */
[----:B------:R-:W-:Y:S01]  /*0960*/  BSSY.RECONVERGENT B1, `(.L_x_32) ;  /* 0x000002f000017945 */ /* 0x000fe20003800200 */
[----:B------:R-:W-:-:S03]  /*0970*/  CS2R R14, SRZ ;  /* 0x00000000000e7805 */ /* 0x000fc6000001ff00 */
[----:B------:R-:W-:Y:S02]  /*0980*/  SHF.R.U32.HI R6, RZ, 0x6, R7 ;  /* 0x00000006ff067819 */ /* 0x000fe40000011607 */
[----:B------:R-:W-:Y:S02]  /*0990*/  ISETP.GE.U32.AND P0, PT, R7, 0x80, PT ;  /* 0x000000800700780c */ /* 0x000fe40003f06070 */
[C---:B------:R-:W-:Y:S02]  /*09a0*/  IADD3 R7, PT, PT, -R6.reuse, 0x13, RZ ;  /* 0x0000001306077810 */ /* 0x040fe40007ffe1ff */
[----:B------:R-:W-:Y:S02]  /*09b0*/  IADD3 R21, PT, PT, -R6, 0xf, RZ ;  /* 0x0000000f06157810 */ /* 0x000fe40007ffe1ff */
[----:B------:R-:W-:-:S04]  /*09c0*/  SEL R7, R7, 0x12, P0 ;  /* 0x0000001207077807 */ /* 0x000fc80000000000 */
[----:B------:R-:W-:-:S13]  /*09d0*/  ISETP.GE.AND P0, PT, R21, R7, PT ;  /* 0x000000071500720c */ /* 0x000fda0003f06270 */
[----:B------:R-:W-:Y:S05]  /*09e0*/  @P0 BRA `(.L_x_33) ;  /* 0x0000000000980947 */ /* 0x000fea0003800000 */
[----:B------:R-:W0:Y:S01]  /*09f0*/  LDC.64 R12, c[0x0][0x358] ;  /* 0x0000d600ff0c7b82 */ /* 0x000e220000000a00 */
[C---:B------:R-:W-:Y:S01]  /*0a00*/  SHF.L.U64.HI R16, R8.reuse, 0xb, R9 ;  /* 0x0000000b08107819 */ /* 0x040fe20000010209 */
[----:B------:R-:W-:Y:S01]  /*0a10*/  BSSY.RECONVERGENT B2, `(.L_x_34) ;  /* 0x0000022000027945 */ /* 0x000fe20003800200 */
[----:B------:R-:W-:Y:S01]  /*0a20*/  IMAD.SHL.U32 R9, R8, 0x800, RZ ;  /* 0x0000080008097824 */ /* 0x000fe200078e00ff */
[----:B------:R-:W-:Y:S01]  /*0a30*/  IADD3 R19, PT, PT, RZ, -R6, -R7 ;  /* 0x80000006ff137210 */ /* 0x000fe20007ffe807 */
[----:B------:R-:W-:Y:S01]  /*0a40*/  IMAD.MOV.U32 R18, RZ, RZ, RZ ;  /* 0x000000ffff127224 */ /* 0x000fe200078e00ff */
[----:B------:R-:W-:Y:S02]  /*0a50*/  CS2R R14, SRZ ;  /* 0x00000000000e7805 */ /* 0x000fe4000001ff00 */
[----:B------:R-:W-:-:S07]  /*0a60*/  LOP3.LUT R8, R16, 0x80000000, RZ, 0xfc, !PT ;  /* 0x8000000010087812 */ /* 0x000fce00078efcff */
.L_x_35:
[----:B------:R-:W1:Y:S01]  /*0a70*/  LDC.64 R16, c[0x4][RZ] ;  /* 0x01000000ff107b82 */ /* 0x000e620000000a00 */
[----:B0-----:R-:W-:Y:S02]  /*0a80*/  R2UR UR6, R12 ;  /* 0x000000000c0672ca */ /* 0x001fe400000e0000 */
[----:B------:R-:W-:Y:S01]  /*0a90*/  R2UR UR7, R13 ;  /* 0x000000000d0772ca */ /* 0x000fe200000e0000 */
[----:B-1----:R-:W-:-:S12]  /*0aa0*/  IMAD.WIDE R16, R21, 0x8, R16 ;  /* 0x0000000815107825 */ /* 0x002fd800078e0210 */
[----:B------:R-:W2:Y:S01]  /*0ab0*/  LDG.E.64.CONSTANT R16, desc[UR6][R16.64] ;  /* 0x0000000610107981 */ /* 0x000ea2000c1e9b00 */
[----:B------:R-:W-:Y:S02]  /*0ac0*/  VIADD R19, R19, 0x1 ;  /* 0x0000000113137836 */ /* 0x000fe40000000000 */
[----:B------:R-:W-:Y:S02]  /*0ad0*/  VIADD R21, R21, 0x1 ;  /* 0x0000000115157836 */ /* 0x000fe40000000000 */
[----:B--2---:R-:W-:-:S04]  /*0ae0*/  IMAD.WIDE.U32 R14, P2, R16, R9, R14 ;  /* 0x00000009100e7225 */ /* 0x004fc8000784000e */
[----:B------:R-:W-:Y:S02]  /*0af0*/  IMAD R23, R16, R8, RZ ;  /* 0x0000000810177224 */ /* 0x000fe400078e02ff */
[CC--:B------:R-:W-:Y:S02]  /*0b00*/  IMAD R20, R17.reuse, R9.reuse, RZ ;  /* 0x0000000911147224 */ /* 0x0c0fe400078e02ff */
[----:B------:R-:W-:Y:S01]  /*0b10*/  IMAD.HI.U32 R25, R17, R9, RZ ;  /* 0x0000000911197227 */ /* 0x000fe200078e00ff */
[----:B------:R-:W-:-:S03]  /*0b20*/  IADD3 R15, P0, PT, R23, R15, RZ ;  /* 0x0000000f170f7210 */ /* 0x000fc60007f1e0ff */
[----:B------:R-:W-:Y:S01]  /*0b30*/  IMAD R23, R18, 0x8, R1 ;  /* 0x0000000812177824 */ /* 0x000fe200078e0201 */
[----:B------:R-:W-:Y:S01]  /*0b40*/  IADD3 R15, P1, PT, R20, R15, RZ ;  /* 0x0000000f140f7210 */ /* 0x000fe20007f3e0ff */
[----:B------:R-:W-:-:S04]  /*0b50*/  IMAD.HI.U32 R20, R16, R8, RZ ;  /* 0x0000000810147227 */ /* 0x000fc800078e00ff */
[----:B------:R-:W-:Y:S01]  /*0b60*/  IMAD.X R16, RZ, RZ, R20, P2 ;  /* 0x000000ffff107224 */ /* 0x000fe200010e0614 */
[----:B------:R0:W-:Y:S01]  /*0b70*/  STL.64 [R23], R14 ;  /* 0x0000000e17007387 */ /* 0x0001e20000100a00 */
[----:B------:R-:W-:-:S03]  /*0b80*/  IMAD.HI.U32 R20, R17, R8, RZ ;  /* 0x0000000811147227 */ /* 0x000fc600078e00ff */
[----:B------:R-:W-:Y:S01]  /*0b90*/  IADD3.X R16, P0, PT, R25, R16, RZ, P0, !PT ;  /* 0x0000001019107210 */ /* 0x000fe2000071e4ff */
[----:B------:R-:W-:Y:S02]  /*0ba0*/  IMAD R17, R17, R8, RZ ;  /* 0x0000000811117224 */ /* 0x000fe400078e02ff */
[----:B------:R-:W-:-:S03]  /*0bb0*/  VIADD R18, R18, 0x1 ;  /* 0x0000000112127836 */ /* 0x000fc60000000000 */
[----:B------:R-:W-:Y:S01]  /*0bc0*/  IADD3.X R17, P1, PT, R17, R16, RZ, P1, !PT ;  /* 0x0000001011117210 */ /* 0x000fe20000f3e4ff */
[----:B------:R-:W-:Y:S01]  /*0bd0*/  IMAD.X R16, RZ, RZ, R20, P0 ;  /* 0x000000ffff107224 */ /* 0x000fe200000e0614 */
[----:B------:R-:W-:-:S03]  /*0be0*/  ISETP.NE.AND P0, PT, R19, -0xf, PT ;  /* 0xfffffff11300780c */ /* 0x000fc60003f05270 */
[----:B------:R-:W-:Y:S02]  /*0bf0*/  IMAD.X R16, RZ, RZ, R16, P1 ;  /* 0x000000ffff107224 */ /* 0x000fe400008e0610 */
[----:B0-----:R-:W-:Y:S02]  /*0c00*/  IMAD.MOV.U32 R14, RZ, RZ, R17 ;  /* 0x000000ffff0e7224 */ /* 0x001fe400078e0011 */
[----:B------:R-:W-:-:S06]  /*0c10*/  IMAD.MOV.U32 R15, RZ, RZ, R16 ;  /* 0x000000ffff0f7224 */ /* 0x000fcc00078e0010 */
[----:B------:R-:W-:Y:S05]  /*0c20*/  @P0 BRA `(.L_x_35) ;  /* 0xfffffffc00900947 */ /* 0x000fea000383ffff */
[----:B------:R-:W-:Y:S05]  /*0c30*/  BSYNC.RECONVERGENT B2 ;  /* 0x0000000000027941 */ /* 0x000fea0003800200 */
.L_x_34:
[----:B------:R-:W-:-:S07]  /*0c40*/  IMAD.MOV.U32 R21, RZ, RZ, R7 ;  /* 0x000000ffff157224 */ /* 0x000fce00078e0007 */
.L_x_33:
[----:B------:R-:W-:Y:S05]  /*0c50*/  BSYNC.RECONVERGENT B1 ;  /* 0x0000000000017941 */ /* 0x000fea0003800200 */
.L_x_32:
[----:B------:R-:W-:Y:S01]  /*0c60*/  LOP3.LUT P0, R25, R4, 0x3f, RZ, 0xc0, !PT ;  /* 0x0000003f04197812 */ /* 0x000fe2000780c0ff */
[----:B------:R-:W-:-:S04]  /*0c70*/  IMAD.IADD R6, R6, 0x1, R21 ;  /* 0x0000000106067824 */ /* 0x000fc800078e0215 */
[----:B------:R-:W-:-:S05]  /*0c80*/  IMAD.U32 R27, R6, 0x8, R1 ;  /* 0x00000008061b7824 */ /* 0x000fca00078e0001 */
[----:B------:R0:W-:Y:S04]  /*0c90*/  STL.64 [R27+-0x78], R14 ;  /* 0xffff880e1b007387 */ /* 0x0001e80000100a00 */
[----:B------:R-:W2:Y:S04]  /*0ca0*/  @P0 LDL.64 R16, [R1+0x8] ;  /* 0x0000080001100983 */ /* 0x000ea80000100a00 */
[----:B------:R-:W3:Y:S04]  /*0cb0*/  LDL.64 R8, [R1+0x10] ;  /* 0x0000100001087983 */ /* 0x000ee80000100a00 */
[----:B------:R-:W0:Y:S01]  /*0cc0*/  LDL.64 R6, [R1+0x18] ;  /* 0x0000180001067983 */ /* 0x000e220000100a00 */
[----:B------:R-:W-:Y:S01]  /*0cd0*/  @P0 LOP3.LUT R4, R25, 0x3f, RZ, 0x3c, !PT ;  /* 0x0000003f19040812 */ /* 0x000fe200078e3cff */
[----:B------:R-:W-:Y:S01]  /*0ce0*/  BSSY.RECONVERGENT B1, `(.L_x_36) ;  /* 0x0000034000017945 */ /* 0x000fe20003800200 */
[----:B--2---:R-:W-:-:S02]  /*0cf0*/  @P0 SHF.R.U64 R13, R16, 0x1, R17 ;  /* 0x00000001100d0819 */ /* 0x004fc40000001211 */
[----:B------:R-:W-:Y:S02]  /*0d00*/  @P0 SHF.R.U32.HI R17, RZ, 0x1, R17 ;  /* 0x00000001ff110819 */ /* 0x000fe40000011611 */
[--C-:B---3--:R-:W-:Y:S02]  /*0d10*/  @P0 SHF.R.U32.HI R23, RZ, 0x1, R9.reuse ;  /* 0x00000001ff170819 */ /* 0x108fe40000011609 */
[C---:B------:R-:W-:Y:S02]  /*0d20*/  @P0 SHF.R.U64 R21, R8.reuse, 0x1, R9 ;  /* 0x0000000108150819 */ /* 0x040fe40000001209 */
[CC--:B------:R-:W-:Y:S02]  /*0d30*/  @P0 SHF.L.U32 R19, R8.reuse, R25.reuse, RZ ;  /* 0x0000001908130219 */ /* 0x0c0fe400000006ff */
[----:B------:R-:W-:Y:S02]  /*0d40*/  @P0 SHF.R.U64 R12, R13, R4, R17 ;  /* 0x000000040d0c0219 */ /* 0x000fe40000001211 */
[----:B------:R-:W-:-:S02]  /*0d50*/  @P0 SHF.L.U64.HI R16, R8, R25, R9 ;  /* 0x0000001908100219 */ /* 0x000fc40000010209 */
[-C--:B------:R-:W-:Y:S02]  /*0d60*/  @P0 SHF.R.U32.HI R13, RZ, R4.reuse, R17 ;  /* 0x00000004ff0d0219 */ /* 0x080fe40000011611 */
[----:B0-----:R-:W-:Y:S02]  /*0d70*/  @P0 SHF.L.U32 R14, R6, R25, RZ ;  /* 0x00000019060e0219 */ /* 0x001fe400000006ff */
[----:B------:R-:W-:Y:S02]  /*0d80*/  @P0 SHF.R.U64 R21, R21, R4, R23 ;  /* 0x0000000415150219 */ /* 0x000fe40000001217 */
[----:B------:R-:W-:Y:S02]  /*0d90*/  @P0 LOP3.LUT R8, R19, R12, RZ, 0xfc, !PT ;  /* 0x0000000c13080212 */ /* 0x000fe400078efcff */
[----:B------:R-:W-:Y:S02]  /*0da0*/  @P0 LOP3.LUT R9, R16, R13, RZ, 0xfc, !PT ;  /* 0x0000000d10090212 */ /* 0x000fe400078efcff */
[----:B------:R-:W-:-:S02]  /*0db0*/  @P0 SHF.L.U64.HI R25, R6, R25, R7 ;  /* 0x0000001906190219 */ /* 0x000fc40000010207 */
[----:B------:R-:W-:Y:S01]  /*0dc0*/  @P0 LOP3.LUT R6, R14, R21, RZ, 0xfc, !PT ;  /* 0x000000150e060212 */ /* 0x000fe200078efcff */
[C---:B------:R-:W-:Y:S01]  /*0dd0*/  IMAD.SHL.U32 R14, R8.reuse, 0x4, RZ ;  /* 0x00000004080e7824 */ /* 0x040fe200078e00ff */
[----:B------:R-:W-:Y:S02]  /*0de0*/  @P0 SHF.R.U32.HI R4, RZ, R4, R23 ;  /* 0x00000004ff040219 */ /* 0x000fe40000011617 */
[----:B------:R-:W-:Y:S02]  /*0df0*/  SHF.L.U64.HI R15, R8, 0x2, R9 ;  /* 0x00000002080f7819 */ /* 0x000fe40000010209 */
[----:B------:R-:W-:Y:S02]  /*0e00*/  @P0 LOP3.LUT R7, R25, R4, RZ, 0xfc, !PT ;  /* 0x0000000419070212 */ /* 0x000fe400078efcff */
[----:B------:R-:W-:Y:S02]  /*0e10*/  SHF.L.W.U32.HI R9, R9, 0x2, R6 ;  /* 0x0000000209097819 */ /* 0x000fe40000010e06 */
[----:B------:R-:W-:-:S02]  /*0e20*/  IADD3 RZ, P0, PT, RZ, -R14, RZ ;  /* 0x8000000effff7210 */ /* 0x000fc40007f1e0ff */
[----:B------:R-:W-:Y:S02]  /*0e30*/  LOP3.LUT R4, RZ, R15, RZ, 0x33, !PT ;  /* 0x0000000fff047212 */ /* 0x000fe400078e33ff */
[----:B------:R-:W-:Y:S02]  /*0e40*/  SHF.L.W.U32.HI R6, R6, 0x2, R7 ;  /* 0x0000000206067819 */ /* 0x000fe40000010e07 */
[----:B------:R-:W-:Y:S02]  /*0e50*/  LOP3.LUT R8, RZ, R9, RZ, 0x33, !PT ;  /* 0x00000009ff087212 */ /* 0x000fe400078e33ff */
[----:B------:R-:W-:Y:S02]  /*0e60*/  IADD3.X R12, P0, PT, RZ, R4, RZ, P0, !PT ;  /* 0x00000004ff0c7210 */ /* 0x000fe4000071e4ff */
[----:B------:R-:W-:Y:S02]  /*0e70*/  LOP3.LUT R13, RZ, R6, RZ, 0x33, !PT ;  /* 0x00000006ff0d7212 */ /* 0x000fe400078e33ff */
[----:B------:R-:W-:-:S02]  /*0e80*/  IADD3.X R4, P1, PT, RZ, R8, RZ, P0, !PT ;  /* 0x00000008ff047210 */ /* 0x000fc4000073e4ff */
[----:B------:R-:W-:-:S03]  /*0e90*/  ISETP.GT.U32.AND P2, PT, R9, -0x1, PT ;  /* 0xffffffff0900780c */ /* 0x000fc60003f44070 */
[----:B------:R-:W-:Y:S01]  /*0ea0*/  IMAD.X R13, RZ, RZ, R13, P1 ;  /* 0x000000ffff0d7224 */ /* 0x000fe200008e060d */
[----:B------:R-:W-:-:S04]  /*0eb0*/  ISETP.GT.AND.EX P0, PT, R6, -0x1, PT, P2 ;  /* 0xffffffff0600780c */ /* 0x000fc80003f04320 */
[----:B------:R-:W-:Y:S02]  /*0ec0*/  SEL R8, R6, R13, P0 ;  /* 0x0000000d06087207 */ /* 0x000fe40000000000 */
[----:B------:R-:W-:Y:S02]  /*0ed0*/  SEL R19, R9, R4, P0 ;  /* 0x0000000409137207 */ /* 0x000fe40000000000 */
[----:B------:R-:W-:Y:S02]  /*0ee0*/  ISETP.NE.U32.AND P1, PT, R8, RZ, PT ;  /* 0x000000ff0800720c */ /* 0x000fe40003f25070 */
[----:B------:R-:W-:Y:S02]  /*0ef0*/  SEL R15, R15, R12, P0 ;  /* 0x0000000c0f0f7207 */ /* 0x000fe40000000000 */
[----:B------:R-:W-:Y:S01]  /*0f00*/  SEL R9, R19, R8, !P1 ;  /* 0x0000000813097207 */ /* 0x000fe20004800000 */
[----:B------:R-:W-:-:S05]  /*0f10*/  @!P0 IMAD.MOV R14, RZ, RZ, -R14 ;  /* 0x000000ffff0e8224 */ /* 0x000fca00078e0a0e */
[----:B------:R-:W0:Y:S02]  /*0f20*/  FLO.U32 R9, R9 ;  /* 0x0000000900097300 */ /* 0x000e2400000e0000 */
[C---:B0-----:R-:W-:Y:S02]  /*0f30*/  IADD3 R13, PT, PT, -R9.reuse, 0x1f, RZ ;  /* 0x0000001f090d7810 */ /* 0x041fe40007ffe1ff */
[----:B------:R-:W-:-:S03]  /*0f40*/  IADD3 R4, PT, PT, -R9, 0x3f, RZ ;  /* 0x0000003f09047810 */ /* 0x000fc60007ffe1ff */
[----:B------:R-:W-:-:S05]  /*0f50*/  @P1 IMAD.MOV R4, RZ, RZ, R13 ;  /* 0x000000ffff041224 */ /* 0x000fca00078e020d */
[----:B------:R-:W-:-:S13]  /*0f60*/  ISETP.NE.AND P1, PT, R4, RZ, PT ;  /* 0x000000ff0400720c */ /* 0x000fda0003f25270 */
[----:B------:R-:W-:Y:S05]  /*0f70*/  @!P1 BRA `(.L_x_37) ;  /* 0x0000000000289947 */ /* 0x000fea0003800000 */
[--C-:B------:R-:W-:Y:S02]  /*0f80*/  SHF.R.U64 R13, R14, 0x1, R15.reuse ;  /* 0x000000010e0d7819 */ /* 0x100fe4000000120f */
[C---:B------:R-:W-:Y:S02]  /*0f90*/  LOP3.LUT R9, R4.reuse, 0x3f, RZ, 0xc0, !PT ;  /* 0x0000003f04097812 */ /* 0x040fe400078ec0ff */
[----:B------:R-:W-:Y:S02]  /*0fa0*/  SHF.R.U32.HI R15, RZ, 0x1, R15 ;  /* 0x00000001ff0f7819 */ /* 0x000fe4000001160f */
[----:B------:R-:W-:Y:S02]  /*0fb0*/  LOP3.LUT R12, R4, 0x3f, RZ, 0xc, !PT ;  /* 0x0000003f040c7812 */ /* 0x000fe400078e0cff */
[CC--:B------:R-:W-:Y:S02]  /*0fc0*/  SHF.L.U64.HI R17, R19.reuse, R9.reuse, R8 ;  /* 0x0000000913117219 */ /* 0x0c0fe40000010208 */
[----:B------:R-:W-:-:S02]  /*0fd0*/  SHF.L.U32 R9, R19, R9, RZ ;  /* 0x0000000913097219 */ /* 0x000fc400000006ff */
[-CC-:B------:R-:W-:Y:S02]  /*0fe0*/  SHF.R.U64 R8, R13, R12.reuse, R15.reuse ;  /* 0x0000000c0d087219 */ /* 0x180fe4000000120f */
[----:B------:R-:W-:Y:S02]  /*0ff0*/  SHF.R.U32.HI R12, RZ, R12, R15 ;  /* 0x0000000cff0c7219 */ /* 0x000fe4000001160f */
[----:B------:R-:W-:Y:S02]  /*1000*/  LOP3.LUT R19, R9, R8, RZ, 0xfc, !PT ;  /* 0x0000000809137212 */ /* 0x000fe400078efcff */
[----:B------:R-:W-:-:S07]  /*1010*/  LOP3.LUT R8, R17, R12, RZ, 0xfc, !PT ;  /* 0x0000000c11087212 */ /* 0x000fce00078efcff */
.L_x_37:
[----:B------:R-:W-:Y:S05]  /*1020*/  BSYNC.RECONVERGENT B1 ;  /* 0x0000000000017941 */ /* 0x000fea0003800200 */
.L_x_36:
[----:B------:R-:W-:-:S04]  /*1030*/  IMAD.WIDE.U32 R14, R19, 0x2168c235, RZ ;  /* 0x2168c235130e7825 */ /* 0x000fc800078e00ff */
[----:B------:R-:W-:Y:S01]  /*1040*/  IMAD.MOV.U32 R12, RZ, RZ, R15 ;  /* 0x000000ffff0c7224 */ /* 0x000fe200078e000f */
[----:B------:R-:W-:Y:S01]  /*1050*/  IADD3 RZ, P1, PT, R14, R14, RZ ;  /* 0x0000000e0eff7210 */ /* 0x000fe20007f3e0ff */
[----:B------:R-:W-:Y:S02]  /*1060*/  IMAD.MOV.U32 R13, RZ, RZ, RZ ;  /* 0x000000ffff0d7224 */ /* 0x000fe400078e00ff */
[----:B------:R-:W-:-:S04]  /*1070*/  IMAD.HI.U32 R9, R8, -0x36f0255e, RZ ;  /* 0xc90fdaa208097827 */ /* 0x000fc800078e00ff */
[----:B------:R-:W-:-:S04]  /*1080*/  IMAD.WIDE.U32 R12, R19, -0x36f0255e, R12 ;  /* 0xc90fdaa2130c7825 */ /* 0x000fc800078e000c */
[C---:B------:R-:W-:Y:S02]  /*1090*/  IMAD R15, R8.reuse, -0x36f0255e, RZ ;  /* 0xc90fdaa2080f7824 */ /* 0x040fe400078e02ff */
[----:B------:R-:W-:-:S04]  /*10a0*/  IMAD.WIDE.U32 R12, P2, R8, 0x2168c235, R12 ;  /* 0x2168c235080c7825 */ /* 0x000fc8000784000c */
[----:B------:R-:W-:Y:S01]  /*10b0*/  IMAD.X R8, RZ, RZ, R9, P2 ;  /* 0x000000ffff087224 */ /* 0x000fe200010e0609 */
[----:B------:R-:W-:Y:S02]  /*10c0*/  IADD3 R9, P2, PT, R15, R13, RZ ;  /* 0x0000000d0f097210 */ /* 0x000fe40007f5e0ff */
[----:B------:R-:W-:Y:S02]  /*10d0*/  IADD3.X RZ, P1, PT, R12, R12, RZ, P1, !PT ;  /* 0x0000000c0cff7210 */ /* 0x000fe40000f3e4ff */
[C---:B------:R-:W-:Y:S01]  /*10e0*/  ISETP.GT.U32.AND P3, PT, R9.reuse, RZ, PT ;  /* 0x000000ff0900720c */ /* 0x040fe20003f64070 */
[----:B------:R-:W-:Y:S01]  /*10f0*/  IMAD.X R8, RZ, RZ, R8, P2 ;  /* 0x000000ffff087224 */ /* 0x000fe200010e0608 */
[----:B------:R-:W-:-:S04]  /*1100*/  IADD3.X R12, P2, PT, R9, R9, RZ, P1, !PT ;  /* 0x00000009090c7210 */ /* 0x000fc80000f5e4ff */
[C---:B------:R-:W-:Y:S01]  /*1110*/  ISETP.GT.AND.EX P1, PT, R8.reuse, RZ, PT, P3 ;  /* 0x000000ff0800720c */ /* 0x040fe20003f24330 */
[----:B------:R-:W-:-:S03]  /*1120*/  IMAD.X R13, R8, 0x1, R8, P2 ;  /* 0x00000001080d7824 */ /* 0x000fc600010e0608 */
[----:B------:R-:W-:Y:S02]  /*1130*/  SEL R12, R12, R9, P1 ;  /* 0x000000090c0c7207 */ /* 0x000fe40000800000 */
[----:B------:R-:W-:Y:S02]  /*1140*/  SEL R9, R13, R8, P1 ;  /* 0x000000080d097207 */ /* 0x000fe40000800000 */
[----:B------:R-:W-:Y:S02]  /*1150*/  IADD3 R8, P2, PT, R12, 0x1, RZ ;  /* 0x000000010c087810 */ /* 0x000fe40007f5e0ff */
[----:B------:R-:W-:Y:S02]  /*1160*/  SEL R13, RZ, 0xffffffff, !P1 ;  /* 0xffffffffff0d7807 */ /* 0x000fe40004800000 */
[----:B------:R-:W-:Y:S01]  /*1170*/  LOP3.LUT P1, R5, R5, 0x80000000, RZ, 0xc0, !PT ;  /* 0x8000000005057812 */ /* 0x000fe2000782c0ff */
[----:B------:R-:W-:Y:S02]  /*1180*/  IMAD.X R9, RZ, RZ, R9, P2 ;  /* 0x000000ffff097224 */ /* 0x000fe400010e0609 */
[----:B------:R-:W-:Y:S01]  /*1190*/  IMAD.IADD R4, R13, 0x1, -R4 ;  /* 0x000000010d047824 */ /* 0x000fe200078e0a04 */
[----:B------:R-:W-:-:S02]  /*11a0*/  SHF.R.U32.HI R13, RZ, 0x1e, R7 ;  /* 0x0000001eff0d7819 */ /* 0x000fc40000011607 */
[----:B------:R-:W-:Y:S01]  /*11b0*/  SHF.R.U64 R8, R8, 0xa, R9 ;  /* 0x0000000a08087819 */ /* 0x000fe20000001209 */
[----:B------:R-:W-:Y:S01]  /*11c0*/  IMAD.SHL.U32 R4, R4, 0x100000, RZ ;  /* 0x0010000004047824 */ /* 0x000fe200078e00ff */
[----:B------:R-:W-:Y:S02]  /*11d0*/  LEA.HI R6, R6, R13, RZ, 0x1 ;  /* 0x0000000d06067211 */ /* 0x000fe400078f08ff */
[----:B------:R-:W-:Y:S02]  /*11e0*/  IADD3 R8, P2, PT, R8, 0x1, RZ ;  /* 0x0000000108087810 */ /* 0x000fe40007f5e0ff */
[----:B------:R-:W-:Y:S01]  /*11f0*/  @!P0 LOP3.LUT R5, R5, 0x80000000, RZ, 0x3c, !PT ;  /* 0x8000000005058812 */ /* 0x000fe200078e3cff */
[----:B------:R-:W-:Y:S01]  /*1200*/  @P1 IMAD.MOV R6, RZ, RZ, -R6 ;  /* 0x000000ffff061224 */ /* 0x000fe200078e0a06 */
[----:B------:R-:W-:-:S04]  /*1210*/  LEA.HI.X R9, R9, RZ, RZ, 0x16, P2 ;  /* 0x000000ff09097211 */ /* 0x000fc800010fb4ff */
[--C-:B------:R-:W-:Y:S02]  /*1220*/  SHF.R.U64 R8, R8, 0x1, R9.reuse ;  /* 0x0000000108087819 */ /* 0x100fe40000001209 */
[----:B------:R-:W-:Y:S02]  /*1230*/  SHF.R.U32.HI R7, RZ, 0x1, R9 ;  /* 0x00000001ff077819 */ /* 0x000fe40000011609 */
[----:B------:R-:W-:-:S04]  /*1240*/  IADD3 R8, P2, P3, RZ, RZ, R8 ;  /* 0x000000ffff087210 */ /* 0x000fc80007b5e008 */
[----:B------:R-:W-:-:S04]  /*1250*/  IADD3.X R4, PT, PT, R4, 0x3fe00000, R7, P2, P3 ;  /* 0x3fe0000004047810 */ /* 0x000fc800017e6407 */
[----:B------:R-:W-:-:S07]  /*1260*/  LOP3.LUT R9, R4, R5, RZ, 0xfc, !PT ;  /* 0x0000000504097212 */ /* 0x000fce00078efcff */
.L_x_31:
[----:B------:R-:W-:Y:S02]  /*1270*/  IMAD.MOV.U32 R4, RZ, RZ, R0 ;  /* 0x000000ffff047224 */ /* 0x000fe400078e0000 */
[----:B------:R-:W-:-:S04]  /*1280*/  IMAD.MOV.U32 R5, RZ, RZ, 0x0 ;  /* 0x00000000ff057424 */ /* 0x000fc800078e00ff */
[----:B------:R-:W-:Y:S05]  /*1290*/  RET.REL.NODEC R4 `(_Z6init_fPdid) ;  /* 0xffffffec04587950 */ /* 0x000fea0003c3ffff */
.L_x_38:
        /* <DEDUP_REMOVED lines=14> */
.L_x_42:


//--------------------- .nv.global.init           --------------------------
	.section	.nv.global.init,"aw",@progbits
	.align	16
.nv.global.init:
	.type		__cudart_sin_cos_coeffs,@object
	.size		__cudart_sin_cos_coeffs,(__cudart_i2opi_d - __cudart_sin_cos_coeffs)
__cudart_sin_cos_coeffs:
        /*0000*/ 	.byte	0x46, 0xd2, 0xb0, 0x2c, 0xf1, 0xe5, 0x5a, 0xbe, 0x92, 0xe3, 0xac, 0x69, 0xe3, 0x1d, 0xc7, 0x3e
        /*0010*/ 	.byte	0xa1, 0x62, 0xdb, 0x19, 0xa0, 0x01, 0x2a, 0xbf, 0x18, 0x08, 0x11, 0x11, 0x11, 0x11, 0x81, 0x3f
        /*0020*/ 	.byte	0x54, 0x55, 0x55, 0x55, 0x55, 0x55, 0xc5, 0xbf, 0x00, 0x00, 0x00, 0x00, 0x00, 0x00, 0x00, 0x00
        /*0030*/ 	.byte	0x00, 0x00, 0x00, 0x00, 0x00, 0x00, 0x00, 0x00, 0x64, 0x81, 0xfd, 0x20, 0x83, 0xff, 0xa8, 0xbd
        /*0040*/ 	.byte	0x28, 0x85, 0xef, 0xc1, 0xa7, 0xee, 0x21, 0x3e, 0xd9, 0xe6, 0x06, 0x8e, 0x4f, 0x7e, 0x92, 0xbe
        /*0050*/ 	.byte	0xe9, 0xbc, 0xdd, 0x19, 0xa0, 0x01, 0xfa, 0x3e, 0x47, 0x5d, 0xc1, 0x16, 0x6c, 0xc1, 0x56, 0xbf
        /*0060*/ 	.byte	0x51, 0x55, 0x55, 0x55, 0x55, 0x55, 0xa5, 0x3f, 0x00, 0x00, 0x00, 0x00, 0x00, 0x00, 0xe0, 0xbf
        /*0070*/ 	.byte	0x00, 0x00, 0x00, 0x00, 0x00, 0x00, 0xf0, 0x3f, 0x00, 0x00, 0x00, 0x00, 0x00, 0x00, 0x00, 0x00
	.type		__cudart_i2opi_d,@object
	.size		__cudart_i2opi_d,(.L_0 - __cudart_i2opi_d)
__cudart_i2opi_d:
        /* <DEDUP_REMOVED lines=9> */
.L_0:


//--------------------- .nv.shared.reserved.0     --------------------------
	.section	.nv.shared.reserved.0,"aw",@nobits
	.weak		__nv_reservedSMEM_offset_0_alias
	.size		__nv_reservedSMEM_offset_0_alias, 0, 64
	.other		__nv_reservedSMEM_offset_0_alias,@"STO_CUDA_RESERVED_SHARED STV_DEFAULT"
__nv_reservedSMEM_offset_0_alias:
	.zero		0
	.zero		64


//--------------------- .nv.constant0._Z16extract_DST_rowsPK7double2Pdii --------------------------
	.section	.nv.constant0._Z16extract_DST_rowsPK7double2Pdii,"a",@progbits
	.sectionflags	@""
	.align	4
.nv.constant0._Z16extract_DST_rowsPK7double2Pdii:
	.zero		920


//--------------------- .nv.constant0._Z13fill_DST_rowsPKdP7double2i --------------------------
	.section	.nv.constant0._Z13fill_DST_rowsPKdP7double2i,"a",@progbits
	.sectionflags	@""
	.align	4
.nv.constant0._Z13fill_DST_rowsPKdP7double2i:
	.zero		916


//--------------------- .nv.constant0._Z19extract_DST_columnsPK7double2Pdii --------------------------
	.section	.nv.constant0._Z19extract_DST_columnsPK7double2Pdii,"a",@progbits
	.sectionflags	@""
	.align	4
.nv.constant0._Z19extract_DST_columnsPK7double2Pdii:
	.zero		920


//--------------------- .nv.constant0._Z16fill_DST_columnsPKdP7double2i --------------------------
	.section	.nv.constant0._Z16fill_DST_columnsPKdP7double2i,"a",@progbits
	.sectionflags	@""
	.align	4
.nv.constant0._Z16fill_DST_columnsPKdP7double2i:
	.zero		916


//--------------------- .nv.constant0._Z13copy_interiorPKdPdi --------------------------
	.section	.nv.constant0._Z13copy_interiorPKdPdi,"a",@progbits
	.sectionflags	@""
	.align	4
.nv.constant0._Z13copy_interiorPKdPdi:
	.zero		916


//--------------------- .nv.constant0._Z16compute_divisionPKdPdid --------------------------
	.section	.nv.constant0._Z16compute_divisionPKdPdid,"a",@progbits
	.sectionflags	@""
	.align	4
.nv.constant0._Z16compute_divisionPKdPdid:
	.zero		928


//--------------------- .nv.constant0._Z6init_fPdid --------------------------
	.section	.nv.constant0._Z6init_fPdid,"a",@progbits
	.sectionflags	@""
	.align	4
.nv.constant0._Z6init_fPdid:
	.zero		920


//--------------------- SYMBOLS --------------------------

	.type		.nv.reservedSmem.offset0,@object
	.size		.nv.reservedSmem.offset0,0x4
